	.target	sm_100a

	.elftype	@"ET_EXEC"


//--------------------- .note.nv.tkinfo           --------------------------
	.section	.note.nv.tkinfo,"",@"SHT_NOTE"
	.sectionflags	@"SHF_NOTE_NV_TKINFO"
	.tkinfo
        /*0018*/ 	.word	0x00000002
        /*0030*/ 	.string	""
        /*0030*/ 	.string	"ptxas"
        /*0030*/ 	.string	"Cuda compilation tools, release 13.0, V13.0.88"
        /*0030*/ 	.string	"Build cuda_13.0.r13.0/compiler.36424714_0"
        /*0030*/ 	.string	"-arch sm_100a -m 64 "



//--------------------- .note.nv.cuinfo           --------------------------
	.section	.note.nv.cuinfo,"",@"SHT_NOTE"
	.sectionflags	@"SHF_NOTE_NV_CUINFO"
        /*0018*/ 	.short	0x0002
        /*001a*/ 	.short	0x0064
        /*001c*/ 	.short	0x0082
	.zero		2


//--------------------- .nv.info                  --------------------------
	.section	.nv.info,"",@"SHT_CUDA_INFO"
	.align	4


	//----- nvinfo : EIATTR_REGCOUNT
	.align		4
        /*0000*/ 	.byte	0x04, 0x2f
        /*0002*/ 	.short	(.L_19 - .L_18)
	.align		4
.L_18:
        /*0004*/ 	.word	index@(_ZN7cutlass13device_kernelINS_4gemm6kernel13GemmUniversalIN4cute5tupleIJiiiiEEENS1_10collective13CollectiveMmaINS1_46MainloopSm100TmaUmmaWarpSpecializedBlockScaledILi9ELi2ELi2ENS5_IJNS4_1CILi4EEENSA_ILi2EEENSA_ILi1EEEEEEEENS5_IJNSA_ILi256EEENSA_ILi64EEENSA_ILi128EEEEEENS5_IJNS_12float_e4m3_tENS_13float_ue8m0_tEEEENS5_IJNS5_IJlSD_lEEENS4_6LayoutINS5_IJNS5_IJNS5_IJNSA_ILi32EEESB_EEEiEEESR_NS5_IJSD_iEEEEEENS5_IJNS5_IJNS5_IJNSA_ILi16EEESB_EEEiEEENS5_IJNS5_IJNSA_ILi0EEESD_EEENSA_ILi512EEEEEENS5_IJSX_iEEEEEEEEEEESM_S14_NS4_8TiledMMAINS4_8MMA_AtomIJNS4_27SM100_MMA_MXF8F6F4_2x1SM_SSISK_SK_fSL_Li256ELi64ELNS4_4UMMA5MajorE0ELS19_0ELNS18_7ScaleInE0ELS1A_0EEEEEENSO_INS5_IJSD_SD_SD_EEENS5_IJSX_SX_SX_EEEEENS5_IJNS4_10UnderscoreES1G_S1G_EEEEENS5_IJNS4_28SM100_TMA_2SM_LOAD_MULTICASTES1J_EEENS5_IJNS4_14ComposedLayoutINS4_7SwizzleILi3ELi4ELi3EEENS4_18smem_ptr_flag_bitsILi8EEENSO_INS5_IJNSA_ILi8EEESI_EEENS5_IJSI_SD_EEEEEEENSO_INS5_IJNS5_IJNS5_IJSQ_SD_EEENS5_IJSP_SD_EEEEEESD_NS5_IJSB_SD_EEEEEENS5_IJNS5_IJNS5_IJSV_SZ_EEESY_EEESX_NS5_IJSD_SZ_EEEEEEEEEEEvNS4_8identityES1K_S25_vS26_EENS_8epilogue10collective18CollectiveEpilogueINS28_23Sm100TmaWarpSpecializedILi3ELi2ELi32ELb1ELb0EEEJNS5_IJSI_SH_SI_EEENS5_IJNSO_ISI_SD_EENSO_ISP_SD_EEEEENS_10bfloat16_tESN_S2H_SN_NS28_6fusion15FusionCallbacksIS2C_NS2I_17LinearCombinationIS2H_fS2H_fLNS_15FloatRoundStyleE2EEES2D_S2G_JEEENS4_5SM1004TMEM4LOAD26SM100_TMEM_LOAD_32dp32b32xENS4_13SM90_TMA_LOADENS1L_INS1M_ILi2ELi4ELi3EEENS1O_ILi16EEENSO_INS5_IJS1Q_SP_EEES1W_EEEENS4_39AutoVectorizingCopyWithAssumedAlignmentILi128EEENS4_14SM90_TMA_STOREES2X_S2Z_S2Z_EEEvvEEEEvNT_6ParamsE)
        /*0008*/ 	.word	0x00000079


	//----- nvinfo : EIATTR_FRAME_SIZE
	.align		4
.L_19:
        /*000c*/ 	.byte	0x04, 0x11
        /*000e*/ 	.short	(.L_21 - .L_20)
	.align		4
.L_20:
        /*0010*/ 	.word	index@($__internal_2_$__cuda_sm10x_tcgen05_guardrail_trap_unallocated_columns_being_dealloced)
        /*0014*/ 	.word	0x00000000


	//----- nvinfo : EIATTR_FRAME_SIZE
	.align		4
.L_21:
        /*0018*/ 	.byte	0x04, 0x11
        /*001a*/ 	.short	(.L_23 - .L_22)
	.align		4
.L_22:
        /*001c*/ 	.word	index@($__internal_1_$__cuda_sm10x_tcgen05_guardrail_trap_phase_invalid_during_alloc)
        /*0020*/ 	.word	0x00000000


	//----- nvinfo : EIATTR_FRAME_SIZE
	.align		4
.L_23:
        /*0024*/ 	.byte	0x04, 0x11
        /*0026*/ 	.short	(.L_25 - .L_24)
	.align		4
.L_24:
        /*0028*/ 	.word	index@($__internal_0_$__cuda_sm10x_tcgen05_guardrail_trap_col_being_dealloced_not_returned_by_alloc)
        /*002c*/ 	.word	0x00000000


	//----- nvinfo : EIATTR_FRAME_SIZE
	.align		4
.L_25:
        /*0030*/ 	.byte	0x04, 0x11
        /*0032*/ 	.short	(.L_27 - .L_26)
	.align		4
.L_26:
        /*0034*/ 	.word	index@(_ZN7cutlass13device_kernelINS_4gemm6kernel13GemmUniversalIN4cute5tupleIJiiiiEEENS1_10collective13CollectiveMmaINS1_46MainloopSm100TmaUmmaWarpSpecializedBlockScaledILi9ELi2ELi2ENS5_IJNS4_1CILi4EEENSA_ILi2EEENSA_ILi1EEEEEEEENS5_IJNSA_ILi256EEENSA_ILi64EEENSA_ILi128EEEEEENS5_IJNS_12float_e4m3_tENS_13float_ue8m0_tEEEENS5_IJNS5_IJlSD_lEEENS4_6LayoutINS5_IJNS5_IJNS5_IJNSA_ILi32EEESB_EEEiEEESR_NS5_IJSD_iEEEEEENS5_IJNS5_IJNS5_IJNSA_ILi16EEESB_EEEiEEENS5_IJNS5_IJNSA_ILi0EEESD_EEENSA_ILi512EEEEEENS5_IJSX_iEEEEEEEEEEESM_S14_NS4_8TiledMMAINS4_8MMA_AtomIJNS4_27SM100_MMA_MXF8F6F4_2x1SM_SSISK_SK_fSL_Li256ELi64ELNS4_4UMMA5MajorE0ELS19_0ELNS18_7ScaleInE0ELS1A_0EEEEEENSO_INS5_IJSD_SD_SD_EEENS5_IJSX_SX_SX_EEEEENS5_IJNS4_10UnderscoreES1G_S1G_EEEEENS5_IJNS4_28SM100_TMA_2SM_LOAD_MULTICASTES1J_EEENS5_IJNS4_14ComposedLayoutINS4_7SwizzleILi3ELi4ELi3EEENS4_18smem_ptr_flag_bitsILi8EEENSO_INS5_IJNSA_ILi8EEESI_EEENS5_IJSI_SD_EEEEEEENSO_INS5_IJNS5_IJNS5_IJSQ_SD_EEENS5_IJSP_SD_EEEEEESD_NS5_IJSB_SD_EEEEEENS5_IJNS5_IJNS5_IJSV_SZ_EEESY_EEESX_NS5_IJSD_SZ_EEEEEEEEEEEvNS4_8identityES1K_S25_vS26_EENS_8epilogue10collective18CollectiveEpilogueINS28_23Sm100TmaWarpSpecializedILi3ELi2ELi32ELb1ELb0EEEJNS5_IJSI_SH_SI_EEENS5_IJNSO_ISI_SD_EENSO_ISP_SD_EEEEENS_10bfloat16_tESN_S2H_SN_NS28_6fusion15FusionCallbacksIS2C_NS2I_17LinearCombinationIS2H_fS2H_fLNS_15FloatRoundStyleE2EEES2D_S2G_JEEENS4_5SM1004TMEM4LOAD26SM100_TMEM_LOAD_32dp32b32xENS4_13SM90_TMA_LOADENS1L_INS1M_ILi2ELi4ELi3EEENS1O_ILi16EEENSO_INS5_IJS1Q_SP_EEES1W_EEEENS4_39AutoVectorizingCopyWithAssumedAlignmentILi128EEENS4_14SM90_TMA_STOREES2X_S2Z_S2Z_EEEvvEEEEvNT_6ParamsE)
        /*0038*/ 	.word	0x00000000


	//----- nvinfo : EIATTR_MIN_STACK_SIZE
	.align		4
.L_27:
        /*003c*/ 	.byte	0x04, 0x12
        /*003e*/ 	.short	(.L_29 - .L_28)
	.align		4
.L_28:
        /*0040*/ 	.word	index@(_ZN7cutlass13device_kernelINS_4gemm6kernel13GemmUniversalIN4cute5tupleIJiiiiEEENS1_10collective13CollectiveMmaINS1_46MainloopSm100TmaUmmaWarpSpecializedBlockScaledILi9ELi2ELi2ENS5_IJNS4_1CILi4EEENSA_ILi2EEENSA_ILi1EEEEEEEENS5_IJNSA_ILi256EEENSA_ILi64EEENSA_ILi128EEEEEENS5_IJNS_12float_e4m3_tENS_13float_ue8m0_tEEEENS5_IJNS5_IJlSD_lEEENS4_6LayoutINS5_IJNS5_IJNS5_IJNSA_ILi32EEESB_EEEiEEESR_NS5_IJSD_iEEEEEENS5_IJNS5_IJNS5_IJNSA_ILi16EEESB_EEEiEEENS5_IJNS5_IJNSA_ILi0EEESD_EEENSA_ILi512EEEEEENS5_IJSX_iEEEEEEEEEEESM_S14_NS4_8TiledMMAINS4_8MMA_AtomIJNS4_27SM100_MMA_MXF8F6F4_2x1SM_SSISK_SK_fSL_Li256ELi64ELNS4_4UMMA5MajorE0ELS19_0ELNS18_7ScaleInE0ELS1A_0EEEEEENSO_INS5_IJSD_SD_SD_EEENS5_IJSX_SX_SX_EEEEENS5_IJNS4_10UnderscoreES1G_S1G_EEEEENS5_IJNS4_28SM100_TMA_2SM_LOAD_MULTICASTES1J_EEENS5_IJNS4_14ComposedLayoutINS4_7SwizzleILi3ELi4ELi3EEENS4_18smem_ptr_flag_bitsILi8EEENSO_INS5_IJNSA_ILi8EEESI_EEENS5_IJSI_SD_EEEEEEENSO_INS5_IJNS5_IJNS5_IJSQ_SD_EEENS5_IJSP_SD_EEEEEESD_NS5_IJSB_SD_EEEEEENS5_IJNS5_IJNS5_IJSV_SZ_EEESY_EEESX_NS5_IJSD_SZ_EEEEEEEEEEEvNS4_8identityES1K_S25_vS26_EENS_8epilogue10collective18CollectiveEpilogueINS28_23Sm100TmaWarpSpecializedILi3ELi2ELi32ELb1ELb0EEEJNS5_IJSI_SH_SI_EEENS5_IJNSO_ISI_SD_EENSO_ISP_SD_EEEEENS_10bfloat16_tESN_S2H_SN_NS28_6fusion15FusionCallbacksIS2C_NS2I_17LinearCombinationIS2H_fS2H_fLNS_15FloatRoundStyleE2EEES2D_S2G_JEEENS4_5SM1004TMEM4LOAD26SM100_TMEM_LOAD_32dp32b32xENS4_13SM90_TMA_LOADENS1L_INS1M_ILi2ELi4ELi3EEENS1O_ILi16EEENSO_INS5_IJS1Q_SP_EEES1W_EEEENS4_39AutoVectorizingCopyWithAssumedAlignmentILi128EEENS4_14SM90_TMA_STOREES2X_S2Z_S2Z_EEEvvEEEEvNT_6ParamsE)
        /*0044*/ 	.word	0x00000000
.L_29:


//--------------------- .nv.compat                --------------------------
	.section	.nv.compat,"",@"SHT_CUDA_COMPAT_INFO"
	.align	4
        /*0000*/ 	.byte	0x02, 0x09, 0x01, 0x00, 0x02, 0x02, 0x02, 0x00, 0x02, 0x05, 0x05, 0x00, 0x03, 0x07, 0x01, 0x01
        /*0010*/ 	.byte	0x02, 0x03, 0x01, 0x00, 0x02, 0x06, 0x01, 0x00, 0x04, 0x0b, 0x08, 0x00, 0x09, 0x00, 0x00, 0x00
        /*0020*/ 	.byte	0x00, 0x00, 0x00, 0x00


//--------------------- .nv.info._ZN7cutlass13device_kernelINS_4gemm6kernel13GemmUniversalIN4cute5tupleIJiiiiEEENS1_10collective13CollectiveMmaINS1_46MainloopSm100TmaUmmaWarpSpecializedBlockScaledILi9ELi2ELi2ENS5_IJNS4_1CILi4EEENSA_ILi2EEENSA_ILi1EEEEEEEENS5_IJNSA_ILi256EEENSA_ILi64EEENSA_ILi128EEEEEENS5_IJNS_12float_e4m3_tENS_13float_ue8m0_tEEEENS5_IJNS5_IJlSD_lEEENS4_6LayoutINS5_IJNS5_IJNS5_IJNSA_ILi32EEESB_EEEiEEESR_NS5_IJSD_iEEEEEENS5_IJNS5_IJNS5_IJNSA_ILi16EEESB_EEEiEEENS5_IJNS5_IJNSA_ILi0EEESD_EEENSA_ILi512EEEEEENS5_IJSX_iEEEEEEEEEEESM_S14_NS4_8TiledMMAINS4_8MMA_AtomIJNS4_27SM100_MMA_MXF8F6F4_2x1SM_SSISK_SK_fSL_Li256ELi64ELNS4_4UMMA5MajorE0ELS19_0ELNS18_7ScaleInE0ELS1A_0EEEEEENSO_INS5_IJSD_SD_SD_EEENS5_IJSX_SX_SX_EEEEENS5_IJNS4_10UnderscoreES1G_S1G_EEEEENS5_IJNS4_28SM100_TMA_2SM_LOAD_MULTICASTES1J_EEENS5_IJNS4_14ComposedLayoutINS4_7SwizzleILi3ELi4ELi3EEENS4_18smem_ptr_flag_bitsILi8EEENSO_INS5_IJNSA_ILi8EEESI_EEENS5_IJSI_SD_EEEEEEENSO_INS5_IJNS5_IJNS5_IJSQ_SD_EEENS5_IJSP_SD_EEEEEESD_NS5_IJSB_SD_EEEEEENS5_IJNS5_IJNS5_IJSV_SZ_EEESY_EEESX_NS5_IJSD_SZ_EEEEEEEEEEEvNS4_8identityES1K_S25_vS26_EENS_8epilogue10collective18CollectiveEpilogueINS28_23Sm100TmaWarpSpecializedILi3ELi2ELi32ELb1ELb0EEEJNS5_IJSI_SH_SI_EEENS5_IJNSO_ISI_SD_EENSO_ISP_SD_EEEEENS_10bfloat16_tESN_S2H_SN_NS28_6fusion15FusionCallbacksIS2C_NS2I_17LinearCombinationIS2H_fS2H_fLNS_15FloatRoundStyleE2EEES2D_S2G_JEEENS4_5SM1004TMEM4LOAD26SM100_TMEM_LOAD_32dp32b32xENS4_13SM90_TMA_LOADENS1L_INS1M_ILi2ELi4ELi3EEENS1O_ILi16EEENSO_INS5_IJS1Q_SP_EEES1W_EEEENS4_39AutoVectorizingCopyWithAssumedAlignmentILi128EEENS4_14SM90_TMA_STOREES2X_S2Z_S2Z_EEEvvEEEEvNT_6ParamsE --------------------------
	.section	.nv.info._ZN7cutlass13device_kernelINS_4gemm6kernel13GemmUniversalIN4cute5tupleIJiiiiEEENS1_10collective13CollectiveMmaINS1_46MainloopSm100TmaUmmaWarpSpecializedBlockScaledILi9ELi2ELi2ENS5_IJNS4_1CILi4EEENSA_ILi2EEENSA_ILi1EEEEEEEENS5_IJNSA_ILi256EEENSA_ILi64EEENSA_ILi128EEEEEENS5_IJNS_12float_e4m3_tENS_13float_ue8m0_tEEEENS5_IJNS5_IJlSD_lEEENS4_6LayoutINS5_IJNS5_IJNS5_IJNSA_ILi32EEESB_EEEiEEESR_NS5_IJSD_iEEEEEENS5_IJNS5_IJNS5_IJNSA_ILi16EEESB_EEEiEEENS5_IJNS5_IJNSA_ILi0EEESD_EEENSA_ILi512EEEEEENS5_IJSX_iEEEEEEEEEEESM_S14_NS4_8TiledMMAINS4_8MMA_AtomIJNS4_27SM100_MMA_MXF8F6F4_2x1SM_SSISK_SK_fSL_Li256ELi64ELNS4_4UMMA5MajorE0ELS19_0ELNS18_7ScaleInE0ELS1A_0EEEEEENSO_INS5_IJSD_SD_SD_EEENS5_IJSX_SX_SX_EEEEENS5_IJNS4_10UnderscoreES1G_S1G_EEEEENS5_IJNS4_28SM100_TMA_2SM_LOAD_MULTICASTES1J_EEENS5_IJNS4_14ComposedLayoutINS4_7SwizzleILi3ELi4ELi3EEENS4_18smem_ptr_flag_bitsILi8EEENSO_INS5_IJNSA_ILi8EEESI_EEENS5_IJSI_SD_EEEEEEENSO_INS5_IJNS5_IJNS5_IJSQ_SD_EEENS5_IJSP_SD_EEEEEESD_NS5_IJSB_SD_EEEEEENS5_IJNS5_IJNS5_IJSV_SZ_EEESY_EEESX_NS5_IJSD_SZ_EEEEEEEEEEEvNS4_8identityES1K_S25_vS26_EENS_8epilogue10collective18CollectiveEpilogueINS28_23Sm100TmaWarpSpecializedILi3ELi2ELi32ELb1ELb0EEEJNS5_IJSI_SH_SI_EEENS5_IJNSO_ISI_SD_EENSO_ISP_SD_EEEEENS_10bfloat16_tESN_S2H_SN_NS28_6fusion15FusionCallbacksIS2C_NS2I_17LinearCombinationIS2H_fS2H_fLNS_15FloatRoundStyleE2EEES2D_S2G_JEEENS4_5SM1004TMEM4LOAD26SM100_TMEM_LOAD_32dp32b32xENS4_13SM90_TMA_LOADENS1L_INS1M_ILi2ELi4ELi3EEENS1O_ILi16EEENSO_INS5_IJS1Q_SP_EEES1W_EEEENS4_39AutoVectorizingCopyWithAssumedAlignmentILi128EEENS4_14SM90_TMA_STOREES2X_S2Z_S2Z_EEEvvEEEEvNT_6ParamsE,"",@"SHT_CUDA_INFO"
	.sectionflags	@""
	.align	4


	//----- nvinfo : EIATTR_CUDA_API_VERSION
	.align		4
        /*0000*/ 	.byte	0x04, 0x37
        /*0002*/ 	.short	(.L_31 - .L_30)
.L_30:
        /*0004*/ 	.word	0x00000082


	//----- nvinfo : EIATTR_KPARAM_INFO
	.align		4
.L_31:
        /*0008*/ 	.byte	0x04, 0x17
        /*000a*/ 	.short	(.L_33 - .L_32)
.L_32:
        /*000c*/ 	.word	0x00000000
        /*0010*/ 	.short	0x0000
        /*0012*/ 	.short	0x0000
        /*0014*/ 	.byte	0x00, 0xf0, 0x01, 0x30


	//----- nvinfo : EIATTR_AT_ENTRY_FRAGMENTS
	.align		4
.L_33:
        /*0018*/ 	.byte	0x04, 0x4f
        /*001a*/ 	.short	(.L_35 - .L_34)


	//   ....[0]....
.L_34:
        /*001c*/ 	.word	0x00000007


	//----- nvinfo : EIATTR_RESERVED_SMEM_USED
	.align		4
.L_35:
        /*0020*/ 	.byte	0x01, 0x41
	.zero		2


	//----- nvinfo : EIATTR_SPARSE_MMA_MASK
	.align		4
        /*0024*/ 	.byte	0x03, 0x50
        /*0026*/ 	.short	0x0000


	//----- nvinfo : EIATTR_TCGEN05_2CTA_USED
	.align		4
        /*0028*/ 	.byte	0x01, 0x52
	.zero		2


	//----- nvinfo : EIATTR_MAXREG_COUNT
	.align		4
        /*002c*/ 	.byte	0x03, 0x1b
        /*002e*/ 	.short	0x00ff


	//----- nvinfo : EIATTR_NUM_BARRIERS
	.align		4
        /*0030*/ 	.byte	0x02, 0x4c
        /*0032*/ 	.byte	0x07
	.zero		1


	//----- nvinfo : EIATTR_EXTERNS
	.align		4
        /*0034*/ 	.byte	0x04, 0x0f
        /*0036*/ 	.short	(.L_37 - .L_36)


	//   ....[0]....
	.align		4
.L_36:
        /*0038*/ 	.word	index@(__assertfail)


	//----- nvinfo : EIATTR_MERCURY_ISA_VERSION
	.align		4
.L_37:
        /*003c*/ 	.byte	0x03, 0x5f
        /*003e*/ 	.short	0x0101


	//----- nvinfo : EIATTR_INT_WARP_WIDE_INSTR_OFFSETS
	.align		4
        /*0040*/ 	.byte	0x04, 0x31
        /*0042*/ 	.short	(.L_39 - .L_38)


	//   ....[0]....
.L_38:
        /*0044*/ 	.word	0x00000ea0


	//   ....[1]....
        /*0048*/ 	.word	0x00000f60


	//   ....[2]....
        /*004c*/ 	.word	0x000053c0


	//   ....[3]....
        /*0050*/ 	.word	0x000053e0


	//   ....[4]....
        /*0054*/ 	.word	0x00005410


	//   ....[5]....
        /*0058*/ 	.word	0x00005ff0


	//   ....[6]....
        /*005c*/ 	.word	0x00006070


	//   ....[7]....
        /*0060*/ 	.word	0x00006180


	//   ....[8]....
        /*0064*/ 	.word	0x00006290


	//----- nvinfo : EIATTR_COOP_GROUP_MASK_REGIDS
	.align		4
.L_39:
        /*0068*/ 	.byte	0x04, 0x29
        /*006a*/ 	.short	(.L_41 - .L_40)


	//   ....[0]....
.L_40:
        /*006c*/ 	.word	0xffffffff


	//   ....[1]....
        /*0070*/ 	.word	0xffffffff


	//   ....[2]....
        /*0074*/ 	.word	0xffffffff


	//   ....[3]....
        /*0078*/ 	.word	0xffffffff


	//   ....[4]....
        /*007c*/ 	.word	0xffffffff


	//   ....[5]....
        /*0080*/ 	.word	0xffffffff


	//   ....[6]....
        /*0084*/ 	.word	0xffffffff


	//   ....[7]....
        /*0088*/ 	.word	0xffffffff


	//   ....[8]....
        /*008c*/ 	.word	0xffffffff


	//   ....[9]....
        /*0090*/ 	.word	0xffffffff


	//   ....[10]....
        /*0094*/ 	.word	0xffffffff


	//   ....[11]....
        /*0098*/ 	.word	0xffffffff


	//   ....[12]....
        /*009c*/ 	.word	0xffffffff


	//   ....[13]....
        /*00a0*/ 	.word	0xffffffff


	//----- nvinfo : EIATTR_COOP_GROUP_INSTR_OFFSETS
	.align		4
.L_41:
        /*00a4*/ 	.byte	0x04, 0x28
        /*00a6*/ 	.short	(.L_43 - .L_42)


	//   ....[0]....
.L_42:
        /*00a8*/ 	.word	0x000000b0


	//   ....[1]....
        /*00ac*/ 	.word	0x00000570


	//   ....[2]....
        /*00b0*/ 	.word	0x00000810


	//   ....[3]....
        /*00b4*/ 	.word	0x00000990


	//   ....[4]....
        /*00b8*/ 	.word	0x00000a90


	//   ....[5]....
        /*00bc*/ 	.word	0x00000c00


	//   ....[6]....
        /*00c0*/ 	.word	0x00000d60


	//   ....[7]....
        /*00c4*/ 	.word	0x00000fc0


	//   ....[8]....
        /*00c8*/ 	.word	0x000028c0


	//   ....[9]....
        /*00cc*/ 	.word	0x00003a80


	//   ....[10]....
        /*00d0*/ 	.word	0x00003f50


	//   ....[11]....
        /*00d4*/ 	.word	0x00003f80


	//   ....[12]....
        /*00d8*/ 	.word	0x000052c0


	//   ....[13]....
        /*00dc*/ 	.word	0x000054d0


	//----- nvinfo : EIATTR_VRC_CTA_INIT_COUNT
	.align		4
.L_43:
        /*00e0*/ 	.byte	0x02, 0x4a
        /*00e2*/ 	.byte	0x80
	.zero		1


	//----- nvinfo : EIATTR_SYSCALL_OFFSETS
	.align		4
        /*00e4*/ 	.byte	0x04, 0x46
        /*00e6*/ 	.short	(.L_45 - .L_44)


	//   ....[0]....
.L_44:
        /*00e8*/ 	.word	0x00006f70


	//   ....[1]....
        /*00ec*/ 	.word	0x00007060


	//   ....[2]....
        /*00f0*/ 	.word	0x00007890


	//   ....[3]....
        /*00f4*/ 	.word	0x00008560


	//----- nvinfo : EIATTR_MBARRIER_INSTR_OFFSETS
	.align		4
.L_45:
        /*00f8*/ 	.byte	0x04, 0x39
        /*00fa*/ 	.short	(.L_47 - .L_46)


	//   ....[0]....
.L_46:
        /*00fc*/ 	.word	0x000006d0
        /*0100*/ 	.word	0x000000ff
        /*0104*/ 	.word	0x00000000
        /*0108*/ 	.short	0x0100
        /*010a*/ 	.byte	0x04
	.zero		1


	//   ....[1]....
        /*010c*/ 	.word	0x000006e0
        /*0110*/ 	.word	0x000000ff
        /*0114*/ 	.word	0x00000048
        /*0118*/ 	.short	0x0100
        /*011a*/ 	.byte	0x04
	.zero		1


	//   ....[2]....
        /*011c*/ 	.word	0x000006f0
        /*0120*/ 	.word	0x000000ff
        /*0124*/ 	.word	0x00000008
        /*0128*/ 	.short	0x0100
        /*012a*/ 	.byte	0x04
	.zero		1


	//   ....[3]....
        /*012c*/ 	.word	0x00000700
        /*0130*/ 	.word	0x000000ff
        /*0134*/ 	.word	0x00000050
        /*0138*/ 	.short	0x0100
        /*013a*/ 	.byte	0x04
	.zero		1


	//   ....[4]....
        /*013c*/ 	.word	0x00000710
        /*0140*/ 	.word	0x000000ff
        /*0144*/ 	.word	0x00000010
        /*0148*/ 	.short	0x0100
        /*014a*/ 	.byte	0x04
	.zero		1


	//   ....[5]....
        /*014c*/ 	.word	0x00000720
        /*0150*/ 	.word	0x000000ff
        /*0154*/ 	.word	0x00000058
        /*0158*/ 	.short	0x0100
        /*015a*/ 	.byte	0x04
	.zero		1


	//   ....[6]....
        /*015c*/ 	.word	0x00000730
        /*0160*/ 	.word	0x000000ff
        /*0164*/ 	.word	0x00000018
        /*0168*/ 	.short	0x0100
        /*016a*/ 	.byte	0x04
	.zero		1


	//   ....[7]....
        /*016c*/ 	.word	0x00000740
        /*0170*/ 	.word	0x000000ff
        /*0174*/ 	.word	0x00000060
        /*0178*/ 	.short	0x0100
        /*017a*/ 	.byte	0x04
	.zero		1


	//   ....[8]....
        /*017c*/ 	.word	0x00000750
        /*0180*/ 	.word	0x000000ff
        /*0184*/ 	.word	0x00000020
        /*0188*/ 	.short	0x0100
        /*018a*/ 	.byte	0x04
	.zero		1


	//   ....[9]....
        /*018c*/ 	.word	0x00000760
        /*0190*/ 	.word	0x000000ff
        /*0194*/ 	.word	0x00000068
        /*0198*/ 	.short	0x0100
        /*019a*/ 	.byte	0x04
	.zero		1


	//   ....[10]....
        /*019c*/ 	.word	0x00000770
        /*01a0*/ 	.word	0x000000ff
        /*01a4*/ 	.word	0x00000028
        /*01a8*/ 	.short	0x0100
        /*01aa*/ 	.byte	0x04
	.zero		1


	//   ....[11]....
        /*01ac*/ 	.word	0x00000780
        /*01b0*/ 	.word	0x000000ff
        /*01b4*/ 	.word	0x00000070
        /*01b8*/ 	.short	0x0100
        /*01ba*/ 	.byte	0x04
	.zero		1


	//   ....[12]....
        /*01bc*/ 	.word	0x00000790
        /*01c0*/ 	.word	0x000000ff
        /*01c4*/ 	.word	0x00000030
        /*01c8*/ 	.short	0x0100
        /*01ca*/ 	.byte	0x04
	.zero		1


	//   ....[13]....
        /*01cc*/ 	.word	0x000007a0
        /*01d0*/ 	.word	0x000000ff
        /*01d4*/ 	.word	0x00000078
        /*01d8*/ 	.short	0x0100
        /*01da*/ 	.byte	0x04
	.zero		1


	//   ....[14]....
        /*01dc*/ 	.word	0x000007b0
        /*01e0*/ 	.word	0x000000ff
        /*01e4*/ 	.word	0x00000038
        /*01e8*/ 	.short	0x0100
        /*01ea*/ 	.byte	0x04
	.zero		1


	//   ....[15]....
        /*01ec*/ 	.word	0x000007c0
        /*01f0*/ 	.word	0x000000ff
        /*01f4*/ 	.word	0x00000080
        /*01f8*/ 	.short	0x0100
        /*01fa*/ 	.byte	0x04
	.zero		1


	//   ....[16]....
        /*01fc*/ 	.word	0x000007d0
        /*0200*/ 	.word	0x000000ff
        /*0204*/ 	.word	0x00000040
        /*0208*/ 	.short	0x0100
        /*020a*/ 	.byte	0x04
	.zero		1


	//   ....[17]....
        /*020c*/ 	.word	0x000007e0
        /*0210*/ 	.word	0x000000ff
        /*0214*/ 	.word	0x00000088
        /*0218*/ 	.short	0x0100
        /*021a*/ 	.byte	0x04
	.zero		1


	//   ....[18]....
        /*021c*/ 	.word	0x00000920
        /*0220*/ 	.word	0x000000ff
        /*0224*/ 	.word	0x00000090
        /*0228*/ 	.short	0x0100
        /*022a*/ 	.byte	0x04
	.zero		1


	//   ....[19]....
        /*022c*/ 	.word	0x00000930
        /*0230*/ 	.word	0x000000ff
        /*0234*/ 	.word	0x000000a8
        /*0238*/ 	.short	0x0100
        /*023a*/ 	.byte	0x04
	.zero		1


	//   ....[20]....
        /*023c*/ 	.word	0x00000940
        /*0240*/ 	.word	0x000000ff
        /*0244*/ 	.word	0x00000098
        /*0248*/ 	.short	0x0100
        /*024a*/ 	.byte	0x04
	.zero		1


	//   ....[21]....
        /*024c*/ 	.word	0x00000950
        /*0250*/ 	.word	0x000000ff
        /*0254*/ 	.word	0x000000b0
        /*0258*/ 	.short	0x0100
        /*025a*/ 	.byte	0x04
	.zero		1


	//   ....[22]....
        /*025c*/ 	.word	0x00000960
        /*0260*/ 	.word	0x000000ff
        /*0264*/ 	.word	0x000000a0
        /*0268*/ 	.short	0x0100
        /*026a*/ 	.byte	0x04
	.zero		1


	//   ....[23]....
        /*026c*/ 	.word	0x00000970
        /*0270*/ 	.word	0x000000ff
        /*0274*/ 	.word	0x000000b8
        /*0278*/ 	.short	0x0100
        /*027a*/ 	.byte	0x04
	.zero		1


	//   ....[24]....
        /*027c*/ 	.word	0x00000a60
        /*0280*/ 	.word	0x000000ff
        /*0284*/ 	.word	0x000000c0
        /*0288*/ 	.short	0x0100
        /*028a*/ 	.byte	0x06
	.zero		1


	//   ....[25]....
        /*028c*/ 	.word	0x00000a70
        /*0290*/ 	.word	0x000000ff
        /*0294*/ 	.word	0x000000c8
        /*0298*/ 	.short	0x0100
        /*029a*/ 	.byte	0x06
	.zero		1


	//   ....[26]....
        /*029c*/ 	.word	0x00000bb0
        /*02a0*/ 	.word	0x000000ff
        /*02a4*/ 	.word	0x000000d0
        /*02a8*/ 	.short	0x0100
        /*02aa*/ 	.byte	0x06
	.zero		1


	//   ....[27]....
        /*02ac*/ 	.word	0x00000bc0
        /*02b0*/ 	.word	0x000000ff
        /*02b4*/ 	.word	0x000000e0
        /*02b8*/ 	.short	0x0100
        /*02ba*/ 	.byte	0x06
	.zero		1


	//   ....[28]....
        /*02bc*/ 	.word	0x00000bd0
        /*02c0*/ 	.word	0x000000ff
        /*02c4*/ 	.word	0x000000d8
        /*02c8*/ 	.short	0x0100
        /*02ca*/ 	.byte	0x06
	.zero		1


	//   ....[29]....
        /*02cc*/ 	.word	0x00000be0
        /*02d0*/ 	.word	0x000000ff
        /*02d4*/ 	.word	0x000000e8
        /*02d8*/ 	.short	0x0100
        /*02da*/ 	.byte	0x06
	.zero		1


	//   ....[30]....
        /*02dc*/ 	.word	0x00000d10
        /*02e0*/ 	.word	0x000000ff
        /*02e4*/ 	.word	0x000000f0
        /*02e8*/ 	.short	0x0100
        /*02ea*/ 	.byte	0x04
	.zero		1


	//   ....[31]....
        /*02ec*/ 	.word	0x00000d20
        /*02f0*/ 	.word	0x000000ff
        /*02f4*/ 	.word	0x00000100
        /*02f8*/ 	.short	0x0100
        /*02fa*/ 	.byte	0x04
	.zero		1


	//   ....[32]....
        /*02fc*/ 	.word	0x00000d30
        /*0300*/ 	.word	0x000000ff
        /*0304*/ 	.word	0x000000f8
        /*0308*/ 	.short	0x0100
        /*030a*/ 	.byte	0x04
	.zero		1


	//   ....[33]....
        /*030c*/ 	.word	0x00000d40
        /*0310*/ 	.word	0x000000ff
        /*0314*/ 	.word	0x00000108
        /*0318*/ 	.short	0x0100
        /*031a*/ 	.byte	0x04
	.zero		1


	//   ....[34]....
        /*031c*/ 	.word	0x00000e40
        /*0320*/ 	.word	0x000000ff
        /*0324*/ 	.word	0x00000110
        /*0328*/ 	.short	0x0100
        /*032a*/ 	.byte	0x04
	.zero		1


	//   ....[35]....
        /*032c*/ 	.word	0x00000e50
        /*0330*/ 	.word	0x000000ff
        /*0334*/ 	.word	0x00000120
        /*0338*/ 	.short	0x0100
        /*033a*/ 	.byte	0x04
	.zero		1


	//   ....[36]....
        /*033c*/ 	.word	0x00000e60
        /*0340*/ 	.word	0x000000ff
        /*0344*/ 	.word	0x00000118
        /*0348*/ 	.short	0x0100
        /*034a*/ 	.byte	0x04
	.zero		1


	//   ....[37]....
        /*034c*/ 	.word	0x00000e70
        /*0350*/ 	.word	0x000000ff
        /*0354*/ 	.word	0x00000128
        /*0358*/ 	.short	0x0100
        /*035a*/ 	.byte	0x04
	.zero		1


	//   ....[38]....
        /*035c*/ 	.word	0x00000f80
        /*0360*/ 	.word	0x000000ff
        /*0364*/ 	.word	0x00000130
        /*0368*/ 	.short	0x0100
        /*036a*/ 	.byte	0x06
	.zero		1


	//   ....[39]....
        /*036c*/ 	.word	0x00001dd0
        /*0370*/ 	.word	0x00000000
        /*0374*/ 	.word	0x00000120
        /*0378*/ 	.short	0x010a
        /*037a*/ 	.byte	0xff
	.zero		1


	//   ....[40]....
        /*037c*/ 	.word	0x00001df0
        /*0380*/ 	.word	0x00000000
        /*0384*/ 	.word	0x00000110
        /*0388*/ 	.short	0x0101
        /*038a*/ 	.byte	0xff
	.zero		1


	//   ....[41]....
        /*038c*/ 	.word	0x00001eb0
        /*0390*/ 	.word	0x000000ff
        /*0394*/ 	.word	0x00000048
        /*0398*/ 	.short	0x010a
        /*039a*/ 	.byte	0x04
	.zero		1


	//   ....[42]....
        /*039c*/ 	.word	0x00001fd0
        /*03a0*/ 	.word	0x000000ff
        /*03a4*/ 	.word	0x00000048
        /*03a8*/ 	.short	0x010a
        /*03aa*/ 	.byte	0x05
	.zero		1


	//   ....[43]....
        /*03ac*/ 	.word	0x00002140
        /*03b0*/ 	.word	0x000000ff
        /*03b4*/ 	.word	0x00000048
        /*03b8*/ 	.short	0x010a
        /*03ba*/ 	.byte	0x06
	.zero		1


	//   ....[44]....
        /*03bc*/ 	.word	0x00002410
        /*03c0*/ 	.word	0x000000ff
        /*03c4*/ 	.word	0x000000c8
        /*03c8*/ 	.short	0x0101
        /*03ca*/ 	.byte	0x07
	.zero		1


	//   ....[45]....
        /*03cc*/ 	.word	0x00002430
        /*03d0*/ 	.word	0x000000ff
        /*03d4*/ 	.word	0x00000048
        /*03d8*/ 	.short	0x010a
        /*03da*/ 	.byte	0x04
	.zero		1


	//   ....[46]....
        /*03dc*/ 	.word	0x000024b0
        /*03e0*/ 	.word	0x000000ff
        /*03e4*/ 	.word	0x00000048
        /*03e8*/ 	.short	0x010a
        /*03ea*/ 	.byte	0x06
	.zero		1


	//   ....[47]....
        /*03ec*/ 	.word	0x000025f0
        /*03f0*/ 	.word	0x000000ff
        /*03f4*/ 	.word	0x00000048
        /*03f8*/ 	.short	0x010a
        /*03fa*/ 	.byte	0x04
	.zero		1


	//   ....[48]....
        /*03fc*/ 	.word	0x000028f0
        /*0400*/ 	.word	0x00000003
        /*0404*/ 	.word	0x000000d0
        /*0408*/ 	.short	0x010a
        /*040a*/ 	.byte	0xff
	.zero		1


	//   ....[49]....
        /*040c*/ 	.word	0x00002a40
        /*0410*/ 	.word	0x00000000
        /*0414*/ 	.word	0x00000000
        /*0418*/ 	.short	0x0101
        /*041a*/ 	.byte	0xff
	.zero		1


	//   ....[50]....
        /*041c*/ 	.word	0x00003000
        /*0420*/ 	.word	0x000000ff
        /*0424*/ 	.word	0x00000000
        /*0428*/ 	.short	0x010a
        /*042a*/ 	.byte	0x04
	.zero		1


	//   ....[51]....
        /*042c*/ 	.word	0x00003090
        /*0430*/ 	.word	0x000000ff
        /*0434*/ 	.word	0x00000000
        /*0438*/ 	.short	0x010a
        /*043a*/ 	.byte	0x05
	.zero		1


	//   ....[52]....
        /*043c*/ 	.word	0x00003120
        /*0440*/ 	.word	0x000000ff
        /*0444*/ 	.word	0x00000000
        /*0448*/ 	.short	0x010a
        /*044a*/ 	.byte	0x05
	.zero		1


	//   ....[53]....
        /*044c*/ 	.word	0x000031b0
        /*0450*/ 	.word	0x000000ff
        /*0454*/ 	.word	0x00000000
        /*0458*/ 	.short	0x010a
        /*045a*/ 	.byte	0x05
	.zero		1


	//   ....[54]....
        /*045c*/ 	.word	0x00003240
        /*0460*/ 	.word	0x000000ff
        /*0464*/ 	.word	0x00000000
        /*0468*/ 	.short	0x010a
        /*046a*/ 	.byte	0x05
	.zero		1


	//   ....[55]....
        /*046c*/ 	.word	0x000032d0
        /*0470*/ 	.word	0x000000ff
        /*0474*/ 	.word	0x00000000
        /*0478*/ 	.short	0x010a
        /*047a*/ 	.byte	0x05
	.zero		1


	//   ....[56]....
        /*047c*/ 	.word	0x00003360
        /*0480*/ 	.word	0x000000ff
        /*0484*/ 	.word	0x00000000
        /*0488*/ 	.short	0x010a
        /*048a*/ 	.byte	0x05
	.zero		1


	//   ....[57]....
        /*048c*/ 	.word	0x000033f0
        /*0490*/ 	.word	0x000000ff
        /*0494*/ 	.word	0x00000000
        /*0498*/ 	.short	0x010a
        /*049a*/ 	.byte	0x05
	.zero		1


	//   ....[58]....
        /*049c*/ 	.word	0x00003490
        /*04a0*/ 	.word	0x00000000
        /*04a4*/ 	.word	0x00000000
        /*04a8*/ 	.short	0x010a
        /*04aa*/ 	.byte	0xff
	.zero		1


	//   ....[59]....
        /*04ac*/ 	.word	0x000035d0
        /*04b0*/ 	.word	0x00000002
        /*04b4*/ 	.word	0x00000110
        /*04b8*/ 	.short	0x010a
        /*04ba*/ 	.byte	0xff
	.zero		1


	//   ....[60]....
        /*04bc*/ 	.word	0x00003630
        /*04c0*/ 	.word	0x00000004
        /*04c4*/ 	.word	0x00000000
        /*04c8*/ 	.short	0x0101
        /*04ca*/ 	.byte	0xff
	.zero		1


	//   ....[61]....
        /*04cc*/ 	.word	0x00003650
        /*04d0*/ 	.word	0x000000ff
        /*04d4*/ 	.word	0x000000e0
        /*04d8*/ 	.short	0x010a
        /*04da*/ 	.byte	0x04
	.zero		1


	//   ....[62]....
        /*04dc*/ 	.word	0x00003770
        /*04e0*/ 	.word	0x00000002
        /*04e4*/ 	.word	0x000000d0
        /*04e8*/ 	.short	0x010a
        /*04ea*/ 	.byte	0xff
	.zero		1


	//   ....[63]....
        /*04ec*/ 	.word	0x00003880
        /*04f0*/ 	.word	0x00000002
        /*04f4*/ 	.word	0x00000000
        /*04f8*/ 	.short	0x0101
        /*04fa*/ 	.byte	0xff
	.zero		1


	//   ....[64]....
        /*04fc*/ 	.word	0x00003910
        /*0500*/ 	.word	0x000000ff
        /*0504*/ 	.word	0x000000e0
        /*0508*/ 	.short	0x0106
        /*050a*/ 	.byte	0x04
	.zero		1


	//   ....[65]....
        /*050c*/ 	.word	0x00003930
        /*0510*/ 	.word	0x000000ff
        /*0514*/ 	.word	0x000000e0
        /*0518*/ 	.short	0x010a
        /*051a*/ 	.byte	0x04
	.zero		1


	//   ....[66]....
        /*051c*/ 	.word	0x000039c0
        /*0520*/ 	.word	0x000000ff
        /*0524*/ 	.word	0x000000e0
        /*0528*/ 	.short	0x0106
        /*052a*/ 	.byte	0x07
	.zero		1


	//   ....[67]....
        /*052c*/ 	.word	0x00003a00
        /*0530*/ 	.word	0x00000000
        /*0534*/ 	.word	0x000000e0
        /*0538*/ 	.short	0x010a
        /*053a*/ 	.byte	0xff
	.zero		1


	//   ....[68]....
        /*053c*/ 	.word	0x00003c50
        /*0540*/ 	.word	0x000000ff
        /*0544*/ 	.word	0x00000008
        /*0548*/ 	.short	0x010a
        /*054a*/ 	.byte	0x05
	.zero		1


	//   ....[69]....
        /*054c*/ 	.word	0x00003c70
        /*0550*/ 	.word	0x000000ff
        /*0554*/ 	.word	0x00000008
        /*0558*/ 	.short	0x010a
        /*055a*/ 	.byte	0x05
	.zero		1


	//   ....[70]....
        /*055c*/ 	.word	0x00003e00
        /*0560*/ 	.word	0x000000ff
        /*0564*/ 	.word	0x00000008
        /*0568*/ 	.short	0x010a
        /*056a*/ 	.byte	0x05
	.zero		1


	//   ....[71]....
        /*056c*/ 	.word	0x00003e20
        /*0570*/ 	.word	0x000000ff
        /*0574*/ 	.word	0x00000008
        /*0578*/ 	.short	0x010a
        /*057a*/ 	.byte	0x05
	.zero		1


	//   ....[72]....
        /*057c*/ 	.word	0x00003ee0
        /*0580*/ 	.word	0x000000ff
        /*0584*/ 	.word	0x00000000
        /*0588*/ 	.short	0x0101
        /*058a*/ 	.byte	0x04
	.zero		1


	//   ....[73]....
        /*058c*/ 	.word	0x00004370
        /*0590*/ 	.word	0x00000002
        /*0594*/ 	.word	0x000000d0
        /*0598*/ 	.short	0x010a
        /*059a*/ 	.byte	0xff
	.zero		1


	//   ....[74]....
        /*059c*/ 	.word	0x00004490
        /*05a0*/ 	.word	0x00000000
        /*05a4*/ 	.word	0x00000000
        /*05a8*/ 	.short	0x0101
        /*05aa*/ 	.byte	0xff
	.zero		1


	//   ....[75]....
        /*05ac*/ 	.word	0x000049e0
        /*05b0*/ 	.word	0x000000ff
        /*05b4*/ 	.word	0x00000000
        /*05b8*/ 	.short	0x010a
        /*05ba*/ 	.byte	0x04
	.zero		1


	//   ....[76]....
        /*05bc*/ 	.word	0x00004a30
        /*05c0*/ 	.word	0x000000ff
        /*05c4*/ 	.word	0x00000100
        /*05c8*/ 	.short	0x010a
        /*05ca*/ 	.byte	0x39
	.zero		1


	//   ....[77]....
        /*05cc*/ 	.word	0x00004c10
        /*05d0*/ 	.word	0x000000ff
        /*05d4*/ 	.word	0x00000000
        /*05d8*/ 	.short	0x010a
        /*05da*/ 	.byte	0x07
	.zero		1


	//   ....[78]....
        /*05dc*/ 	.word	0x00004d40
        /*05e0*/ 	.word	0x000000ff
        /*05e4*/ 	.word	0x00000000
        /*05e8*/ 	.short	0x010a
        /*05ea*/ 	.byte	0x04
	.zero		1


	//   ....[79]....
        /*05ec*/ 	.word	0x000050d0
        /*05f0*/ 	.word	0x000000ff
        /*05f4*/ 	.word	0x00000000
        /*05f8*/ 	.short	0x010a
        /*05fa*/ 	.byte	0x04
	.zero		1


	//   ....[80]....
        /*05fc*/ 	.word	0x00005170
        /*0600*/ 	.word	0x00000000
        /*0604*/ 	.word	0x00000000
        /*0608*/ 	.short	0x010a
        /*060a*/ 	.byte	0xff
	.zero		1


	//   ....[81]....
        /*060c*/ 	.word	0x000051b0
        /*0610*/ 	.word	0x00000000
        /*0614*/ 	.word	0x00000000
        /*0618*/ 	.short	0x010a
        /*061a*/ 	.byte	0xff
	.zero		1


	//   ....[82]....
        /*061c*/ 	.word	0x00005220
        /*0620*/ 	.word	0x000000ff
        /*0624*/ 	.word	0x00000000
        /*0628*/ 	.short	0x0101
        /*062a*/ 	.byte	0x04
	.zero		1


	//   ....[83]....
        /*062c*/ 	.word	0x00005260
        /*0630*/ 	.word	0x000000ff
        /*0634*/ 	.word	0x00000130
        /*0638*/ 	.short	0x010a
        /*063a*/ 	.byte	0x1f
	.zero		1


	//   ....[84]....
        /*063c*/ 	.word	0x000052b0
        /*0640*/ 	.word	0x000000ff
        /*0644*/ 	.word	0x00000000
        /*0648*/ 	.short	0x0101
        /*064a*/ 	.byte	0x04
	.zero		1


	//   ....[85]....
        /*064c*/ 	.word	0x00005720
        /*0650*/ 	.word	0x0000000c
        /*0654*/ 	.word	0x000000d0
        /*0658*/ 	.short	0x010a
        /*065a*/ 	.byte	0xff
	.zero		1


	//   ....[86]....
        /*065c*/ 	.word	0x00005890
        /*0660*/ 	.word	0x00000000
        /*0664*/ 	.word	0x00000000
        /*0668*/ 	.short	0x0101
        /*066a*/ 	.byte	0xff
	.zero		1


	//   ....[87]....
        /*066c*/ 	.word	0x00005d10
        /*0670*/ 	.word	0x000000ff
        /*0674*/ 	.word	0x000000c8
        /*0678*/ 	.short	0x010a
        /*067a*/ 	.byte	0x18
	.zero		1


	//   ....[88]....
        /*067c*/ 	.word	0x00005ed0
        /*0680*/ 	.word	0x000000ff
        /*0684*/ 	.word	0x000000a8
        /*0688*/ 	.short	0x010a
        /*068a*/ 	.byte	0x04
	.zero		1


	//   ....[89]....
        /*068c*/ 	.word	0x000060b0
        /*0690*/ 	.word	0x000000ff
        /*0694*/ 	.word	0x00000090
        /*0698*/ 	.short	0x010b
        /*069a*/ 	.byte	0x04
	.zero		1


	//   ....[90]....
        /*069c*/ 	.word	0x000060c0
        /*06a0*/ 	.word	0x000000ff
        /*06a4*/ 	.word	0x00000000
        /*06a8*/ 	.short	0x0101
        /*06aa*/ 	.byte	0x14
	.zero		1


	//   ....[91]....
        /*06ac*/ 	.word	0x000060d0
        /*06b0*/ 	.word	0x000000ff
        /*06b4*/ 	.word	0x000000a8
        /*06b8*/ 	.short	0x010a
        /*06ba*/ 	.byte	0x05
	.zero		1


	//   ....[92]....
        /*06bc*/ 	.word	0x000062d0
        /*06c0*/ 	.word	0x000000ff
        /*06c4*/ 	.word	0x00000090
        /*06c8*/ 	.short	0x010b
        /*06ca*/ 	.byte	0x05
	.zero		1


	//   ....[93]....
        /*06cc*/ 	.word	0x000062e0
        /*06d0*/ 	.word	0x000000ff
        /*06d4*/ 	.word	0x00000000
        /*06d8*/ 	.short	0x0101
        /*06da*/ 	.byte	0x04
	.zero		1


	//   ....[94]....
        /*06dc*/ 	.word	0x00006380
        /*06e0*/ 	.word	0x000000ff
        /*06e4*/ 	.word	0x00000000
        /*06e8*/ 	.short	0x010a
        /*06ea*/ 	.byte	0x04
	.zero		1


	//   ....[95]....
        /*06ec*/ 	.word	0x00006410
        /*06f0*/ 	.word	0x000000ff
        /*06f4*/ 	.word	0x00000000
        /*06f8*/ 	.short	0x010a
        /*06fa*/ 	.byte	0x05
	.zero		1


	//   ....[96]....
        /*06fc*/ 	.word	0x000064b0
        /*0700*/ 	.word	0x00000000
        /*0704*/ 	.word	0x00000000
        /*0708*/ 	.short	0x010a
        /*070a*/ 	.byte	0xff
	.zero		1


	//   ....[97]....
        /*070c*/ 	.word	0x00006800
        /*0710*/ 	.word	0x00000003
        /*0714*/ 	.word	0x000000d0
        /*0718*/ 	.short	0x010a
        /*071a*/ 	.byte	0xff
	.zero		1


	//   ....[98]....
        /*071c*/ 	.word	0x00006980
        /*0720*/ 	.word	0x00000000
        /*0724*/ 	.word	0x00000000
        /*0728*/ 	.short	0x0101
        /*072a*/ 	.byte	0xff
	.zero		1


	//   ....[99]....
        /*072c*/ 	.word	0x000074f0
        /*0730*/ 	.word	0x00000000
        /*0734*/ 	.word	0x00000090
        /*0738*/ 	.short	0x010a
        /*073a*/ 	.byte	0xff
	.zero		1


	//   ....[100]....
        /*073c*/ 	.word	0x00007550
        /*0740*/ 	.word	0x0000005c
        /*0744*/ 	.word	0x000000f0
        /*0748*/ 	.short	0x010a
        /*074a*/ 	.byte	0xff
	.zero		1


	//   ....[101]....
        /*074c*/ 	.word	0x00007640
        /*0750*/ 	.word	0x00000000
        /*0754*/ 	.word	0x00000090
        /*0758*/ 	.short	0x010a
        /*075a*/ 	.byte	0xff
	.zero		1


	//   ....[102]....
        /*075c*/ 	.word	0x00007770
        /*0760*/ 	.word	0x0000005c
        /*0764*/ 	.word	0x000000f0
        /*0768*/ 	.short	0x010a
        /*076a*/ 	.byte	0xff
	.zero		1


	//   ....[103]....
        /*076c*/ 	.word	0x000082a0
        /*0770*/ 	.word	0x00000000
        /*0774*/ 	.word	0x00000000
        /*0778*/ 	.short	0x0101
        /*077a*/ 	.byte	0xff
	.zero		1


	//   ....[104]....
        /*077c*/ 	.word	0x000082b0
        /*0780*/ 	.word	0x00000003
        /*0784*/ 	.word	0x00000090
        /*0788*/ 	.short	0x010a
        /*078a*/ 	.byte	0xff
	.zero		1


	//   ....[105]....
        /*078c*/ 	.word	0x00008380
        /*0790*/ 	.word	0x00000003
        /*0794*/ 	.word	0x00000090
        /*0798*/ 	.short	0x010a
        /*079a*/ 	.byte	0xff
	.zero		1


	//   ....[106]....
        /*079c*/ 	.word	0x00008800
        /*07a0*/ 	.word	0x0000005c
        /*07a4*/ 	.word	0x00000000
        /*07a8*/ 	.short	0x0101
        /*07aa*/ 	.byte	0xff
	.zero		1


	//   ....[107]....
        /*07ac*/ 	.word	0x00009020
        /*07b0*/ 	.word	0x00000002
        /*07b4*/ 	.word	0x00000000
        /*07b8*/ 	.short	0x0101
        /*07ba*/ 	.byte	0xff
	.zero		1


	//   ....[108]....
        /*07bc*/ 	.word	0x000092f0
        /*07c0*/ 	.word	0x000000ff
        /*07c4*/ 	.word	0x00000000
        /*07c8*/ 	.short	0x0101
        /*07ca*/ 	.byte	0x06
	.zero		1


	//   ....[109]....
        /*07cc*/ 	.word	0x00009310
        /*07d0*/ 	.word	0x00000000
        /*07d4*/ 	.word	0x00000120
        /*07d8*/ 	.short	0x010a
        /*07da*/ 	.byte	0xff
	.zero		1


	//   ....[110]....
        /*07dc*/ 	.word	0x00009370
        /*07e0*/ 	.word	0x00000000
        /*07e4*/ 	.word	0x00000048
        /*07e8*/ 	.short	0x010a
        /*07ea*/ 	.byte	0xff
	.zero		1


	//   ....[111]....
        /*07ec*/ 	.word	0x000093d0
        /*07f0*/ 	.word	0x00000000
        /*07f4*/ 	.word	0x00000048
        /*07f8*/ 	.short	0x010a
        /*07fa*/ 	.byte	0xff
	.zero		1


	//   ....[112]....
        /*07fc*/ 	.word	0x00009420
        /*0800*/ 	.word	0x00000003
        /*0804*/ 	.word	0x000000d0
        /*0808*/ 	.short	0x010a
        /*080a*/ 	.byte	0xff
	.zero		1


	//   ....[113]....
        /*080c*/ 	.word	0x00009480
        /*0810*/ 	.word	0x00000000
        /*0814*/ 	.word	0x00000000
        /*0818*/ 	.short	0x010a
        /*081a*/ 	.byte	0xff
	.zero		1


	//   ....[114]....
        /*081c*/ 	.word	0x000094e0
        /*0820*/ 	.word	0x00000000
        /*0824*/ 	.word	0x00000000
        /*0828*/ 	.short	0x010a
        /*082a*/ 	.byte	0xff
	.zero		1


	//   ....[115]....
        /*082c*/ 	.word	0x00009540
        /*0830*/ 	.word	0x00000000
        /*0834*/ 	.word	0x00000000
        /*0838*/ 	.short	0x010a
        /*083a*/ 	.byte	0xff
	.zero		1


	//   ....[116]....
        /*083c*/ 	.word	0x000095a0
        /*0840*/ 	.word	0x00000000
        /*0844*/ 	.word	0x00000000
        /*0848*/ 	.short	0x010a
        /*084a*/ 	.byte	0xff
	.zero		1


	//   ....[117]....
        /*084c*/ 	.word	0x00009600
        /*0850*/ 	.word	0x00000000
        /*0854*/ 	.word	0x00000000
        /*0858*/ 	.short	0x010a
        /*085a*/ 	.byte	0xff
	.zero		1


	//   ....[118]....
        /*085c*/ 	.word	0x00009660
        /*0860*/ 	.word	0x00000000
        /*0864*/ 	.word	0x00000000
        /*0868*/ 	.short	0x010a
        /*086a*/ 	.byte	0xff
	.zero		1


	//   ....[119]....
        /*086c*/ 	.word	0x000096c0
        /*0870*/ 	.word	0x00000000
        /*0874*/ 	.word	0x00000000
        /*0878*/ 	.short	0x010a
        /*087a*/ 	.byte	0xff
	.zero		1


	//   ....[120]....
        /*087c*/ 	.word	0x00009720
        /*0880*/ 	.word	0x00000000
        /*0884*/ 	.word	0x00000000
        /*0888*/ 	.short	0x010a
        /*088a*/ 	.byte	0xff
	.zero		1


	//   ....[121]....
        /*088c*/ 	.word	0x00009770
        /*0890*/ 	.word	0x00000002
        /*0894*/ 	.word	0x00000110
        /*0898*/ 	.short	0x010a
        /*089a*/ 	.byte	0xff
	.zero		1


	//   ....[122]....
        /*089c*/ 	.word	0x000097d0
        /*08a0*/ 	.word	0x00000002
        /*08a4*/ 	.word	0x000000e0
        /*08a8*/ 	.short	0x010a
        /*08aa*/ 	.byte	0xff
	.zero		1


	//   ....[123]....
        /*08ac*/ 	.word	0x00009820
        /*08b0*/ 	.word	0x00000002
        /*08b4*/ 	.word	0x000000d0
        /*08b8*/ 	.short	0x010a
        /*08ba*/ 	.byte	0xff
	.zero		1


	//   ....[124]....
        /*08bc*/ 	.word	0x00009880
        /*08c0*/ 	.word	0x00000000
        /*08c4*/ 	.word	0x000000e0
        /*08c8*/ 	.short	0x010a
        /*08ca*/ 	.byte	0xff
	.zero		1


	//   ....[125]....
        /*08cc*/ 	.word	0x000098e0
        /*08d0*/ 	.word	0x00000000
        /*08d4*/ 	.word	0x00000008
        /*08d8*/ 	.short	0x010a
        /*08da*/ 	.byte	0xff
	.zero		1


	//   ....[126]....
        /*08dc*/ 	.word	0x000099d0
        /*08e0*/ 	.word	0x00000000
        /*08e4*/ 	.word	0x00000008
        /*08e8*/ 	.short	0x010a
        /*08ea*/ 	.byte	0xff
	.zero		1


	//   ....[127]....
        /*08ec*/ 	.word	0x00009a20
        /*08f0*/ 	.word	0x00000002
        /*08f4*/ 	.word	0x000000d0
        /*08f8*/ 	.short	0x010a
        /*08fa*/ 	.byte	0xff
	.zero		1


	//   ....[128]....
        /*08fc*/ 	.word	0x00009a80
        /*0900*/ 	.word	0x00000000
        /*0904*/ 	.word	0x00000100
        /*0908*/ 	.short	0x010a
        /*090a*/ 	.byte	0xff
	.zero		1


	//   ....[129]....
        /*090c*/ 	.word	0x00009ae0
        /*0910*/ 	.word	0x00000000
        /*0914*/ 	.word	0x00000000
        /*0918*/ 	.short	0x010a
        /*091a*/ 	.byte	0xff
	.zero		1


	//   ....[130]....
        /*091c*/ 	.word	0x00009b40
        /*0920*/ 	.word	0x00000000
        /*0924*/ 	.word	0x00000000
        /*0928*/ 	.short	0x010a
        /*092a*/ 	.byte	0xff
	.zero		1


	//   ....[131]....
        /*092c*/ 	.word	0x00009ba0
        /*0930*/ 	.word	0x00000000
        /*0934*/ 	.word	0x00000130
        /*0938*/ 	.short	0x010a
        /*093a*/ 	.byte	0xff
	.zero		1


	//   ....[132]....
        /*093c*/ 	.word	0x00009bf0
        /*0940*/ 	.word	0x0000000c
        /*0944*/ 	.word	0x000000d0
        /*0948*/ 	.short	0x010a
        /*094a*/ 	.byte	0xff
	.zero		1


	//   ....[133]....
        /*094c*/ 	.word	0x00009c50
        /*0950*/ 	.word	0x00000000
        /*0954*/ 	.word	0x000000c8
        /*0958*/ 	.short	0x010a
        /*095a*/ 	.byte	0xff
	.zero		1


	//   ....[134]....
        /*095c*/ 	.word	0x00009cb0
        /*0960*/ 	.word	0x00000000
        /*0964*/ 	.word	0x000000a8
        /*0968*/ 	.short	0x010a
        /*096a*/ 	.byte	0xff
	.zero		1


	//   ....[135]....
        /*096c*/ 	.word	0x00009d10
        /*0970*/ 	.word	0x00000009
        /*0974*/ 	.word	0x000000a8
        /*0978*/ 	.short	0x010a
        /*097a*/ 	.byte	0xff
	.zero		1


	//   ....[136]....
        /*097c*/ 	.word	0x00009d70
        /*0980*/ 	.word	0x00000000
        /*0984*/ 	.word	0x00000000
        /*0988*/ 	.short	0x010a
        /*098a*/ 	.byte	0xff
	.zero		1


	//   ....[137]....
        /*098c*/ 	.word	0x00009dd0
        /*0990*/ 	.word	0x00000000
        /*0994*/ 	.word	0x00000000
        /*0998*/ 	.short	0x010a
        /*099a*/ 	.byte	0xff
	.zero		1


	//   ....[138]....
        /*099c*/ 	.word	0x00009e20
        /*09a0*/ 	.word	0x00000003
        /*09a4*/ 	.word	0x000000d0
        /*09a8*/ 	.short	0x010a
        /*09aa*/ 	.byte	0xff
	.zero		1


	//   ....[139]....
        /*09ac*/ 	.word	0x00009e70
        /*09b0*/ 	.word	0x00000000
        /*09b4*/ 	.word	0x00000090
        /*09b8*/ 	.short	0x010a
        /*09ba*/ 	.byte	0xff
	.zero		1


	//   ....[140]....
        /*09bc*/ 	.word	0x00009ec0
        /*09c0*/ 	.word	0x0000005c
        /*09c4*/ 	.word	0x000000f0
        /*09c8*/ 	.short	0x010a
        /*09ca*/ 	.byte	0xff
	.zero		1


	//   ....[141]....
        /*09cc*/ 	.word	0x00009f10
        /*09d0*/ 	.word	0x00000003
        /*09d4*/ 	.word	0x00000090
        /*09d8*/ 	.short	0x010a
        /*09da*/ 	.byte	0xff
	.zero		1


	//----- nvinfo : EIATTR_NUM_MBARRIERS
	.align		4
.L_47:
        /*09dc*/ 	.byte	0x03, 0x38
        /*09de*/ 	.short	0x0027


	//----- nvinfo : EIATTR_EXIT_INSTR_OFFSETS
	.align		4
        /*09e0*/ 	.byte	0x04, 0x1c
        /*09e2*/ 	.short	(.L_49 - .L_48)


	//   ....[0]....
.L_48:
        /*09e4*/ 	.word	0x000034c0


	//   ....[1]....
        /*09e8*/ 	.word	0x000039d0


	//   ....[2]....
        /*09ec*/ 	.word	0x00003a30


	//   ....[3]....
        /*09f0*/ 	.word	0x000054e0


	//   ....[4]....
        /*09f4*/ 	.word	0x000064e0


	//   ....[5]....
        /*09f8*/ 	.word	0x00006520


	//   ....[6]....
        /*09fc*/ 	.word	0x000091e0


	//   ....[7]....
        /*0a00*/ 	.word	0x00009250


	//   ....[8]....
        /*0a04*/ 	.word	0x00009280


	//   ....[9]....
        /*0a08*/ 	.word	0x00009300


	//----- nvinfo : EIATTR_MAX_THREADS
	.align		4
.L_49:
        /*0a0c*/ 	.byte	0x04, 0x05
        /*0a0e*/ 	.short	(.L_51 - .L_50)
.L_50:
        /*0a10*/ 	.word	0x00000100
        /*0a14*/ 	.word	0x00000001
        /*0a18*/ 	.word	0x00000001


	//----- nvinfo : EIATTR_CRS_STACK_SIZE
	.align		4
.L_51:
        /*0a1c*/ 	.byte	0x04, 0x1e
        /*0a1e*/ 	.short	(.L_53 - .L_52)
.L_52:
        /*0a20*/ 	.word	0x00000000


	//----- nvinfo : EIATTR_CBANK_PARAM_SIZE
	.align		4
.L_53:
        /*0a24*/ 	.byte	0x03, 0x19
        /*0a26*/ 	.short	0x0c00


	//----- nvinfo : EIATTR_PARAM_CBANK
	.align		4
        /*0a28*/ 	.byte	0x04, 0x0a
        /*0a2a*/ 	.short	(.L_55 - .L_54)
	.align		4
.L_54:
        /*0a2c*/ 	.word	index@(.nv.constant0._ZN7cutlass13device_kernelINS_4gemm6kernel13GemmUniversalIN4cute5tupleIJiiiiEEENS1_10collective13CollectiveMmaINS1_46MainloopSm100TmaUmmaWarpSpecializedBlockScaledILi9ELi2ELi2ENS5_IJNS4_1CILi4EEENSA_ILi2EEENSA_ILi1EEEEEEEENS5_IJNSA_ILi256EEENSA_ILi64EEENSA_ILi128EEEEEENS5_IJNS_12float_e4m3_tENS_13float_ue8m0_tEEEENS5_IJNS5_IJlSD_lEEENS4_6LayoutINS5_IJNS5_IJNS5_IJNSA_ILi32EEESB_EEEiEEESR_NS5_IJSD_iEEEEEENS5_IJNS5_IJNS5_IJNSA_ILi16EEESB_EEEiEEENS5_IJNS5_IJNSA_ILi0EEESD_EEENSA_ILi512EEEEEENS5_IJSX_iEEEEEEEEEEESM_S14_NS4_8TiledMMAINS4_8MMA_AtomIJNS4_27SM100_MMA_MXF8F6F4_2x1SM_SSISK_SK_fSL_Li256ELi64ELNS4_4UMMA5MajorE0ELS19_0ELNS18_7ScaleInE0ELS1A_0EEEEEENSO_INS5_IJSD_SD_SD_EEENS5_IJSX_SX_SX_EEEEENS5_IJNS4_10UnderscoreES1G_S1G_EEEEENS5_IJNS4_28SM100_TMA_2SM_LOAD_MULTICASTES1J_EEENS5_IJNS4_14ComposedLayoutINS4_7SwizzleILi3ELi4ELi3EEENS4_18smem_ptr_flag_bitsILi8EEENSO_INS5_IJNSA_ILi8EEESI_EEENS5_IJSI_SD_EEEEEEENSO_INS5_IJNS5_IJNS5_IJSQ_SD_EEENS5_IJSP_SD_EEEEEESD_NS5_IJSB_SD_EEEEEENS5_IJNS5_IJNS5_IJSV_SZ_EEESY_EEESX_NS5_IJSD_SZ_EEEEEEEEEEEvNS4_8identityES1K_S25_vS26_EENS_8epilogue10collective18CollectiveEpilogueINS28_23Sm100TmaWarpSpecializedILi3ELi2ELi32ELb1ELb0EEEJNS5_IJSI_SH_SI_EEENS5_IJNSO_ISI_SD_EENSO_ISP_SD_EEEEENS_10bfloat16_tESN_S2H_SN_NS28_6fusion15FusionCallbacksIS2C_NS2I_17LinearCombinationIS2H_fS2H_fLNS_15FloatRoundStyleE2EEES2D_S2G_JEEENS4_5SM1004TMEM4LOAD26SM100_TMEM_LOAD_32dp32b32xENS4_13SM90_TMA_LOADENS1L_INS1M_ILi2ELi4ELi3EEENS1O_ILi16EEENSO_INS5_IJS1Q_SP_EEES1W_EEEENS4_39AutoVectorizingCopyWithAssumedAlignmentILi128EEENS4_14SM90_TMA_STOREES2X_S2Z_S2Z_EEEvvEEEEvNT_6ParamsE)
        /*0a30*/ 	.short	0x0380
        /*0a32*/ 	.short	0x0c00


	//----- nvinfo : EIATTR_SW_WAR
	.align		4
.L_55:
        /*0a34*/ 	.byte	0x04, 0x36
        /*0a36*/ 	.short	(.L_57 - .L_56)
.L_56:
        /*0a38*/ 	.word	0x00000008
.L_57:


//--------------------- .nv.callgraph             --------------------------
	.section	.nv.callgraph,"",@"SHT_CUDA_CALLGRAPH"
	.align	4
	.sectionentsize	8
	.align		4
        /*0000*/ 	.word	0x00000000
	.align		4
        /*0004*/ 	.word	0xffffffff
	.align		4
        /*0008*/ 	.word	index@(_ZN7cutlass13device_kernelINS_4gemm6kernel13GemmUniversalIN4cute5tupleIJiiiiEEENS1_10collective13CollectiveMmaINS1_46MainloopSm100TmaUmmaWarpSpecializedBlockScaledILi9ELi2ELi2ENS5_IJNS4_1CILi4EEENSA_ILi2EEENSA_ILi1EEEEEEEENS5_IJNSA_ILi256EEENSA_ILi64EEENSA_ILi128EEEEEENS5_IJNS_12float_e4m3_tENS_13float_ue8m0_tEEEENS5_IJNS5_IJlSD_lEEENS4_6LayoutINS5_IJNS5_IJNS5_IJNSA_ILi32EEESB_EEEiEEESR_NS5_IJSD_iEEEEEENS5_IJNS5_IJNS5_IJNSA_ILi16EEESB_EEEiEEENS5_IJNS5_IJNSA_ILi0EEESD_EEENSA_ILi512EEEEEENS5_IJSX_iEEEEEEEEEEESM_S14_NS4_8TiledMMAINS4_8MMA_AtomIJNS4_27SM100_MMA_MXF8F6F4_2x1SM_SSISK_SK_fSL_Li256ELi64ELNS4_4UMMA5MajorE0ELS19_0ELNS18_7ScaleInE0ELS1A_0EEEEEENSO_INS5_IJSD_SD_SD_EEENS5_IJSX_SX_SX_EEEEENS5_IJNS4_10UnderscoreES1G_S1G_EEEEENS5_IJNS4_28SM100_TMA_2SM_LOAD_MULTICASTES1J_EEENS5_IJNS4_14ComposedLayoutINS4_7SwizzleILi3ELi4ELi3EEENS4_18smem_ptr_flag_bitsILi8EEENSO_INS5_IJNSA_ILi8EEESI_EEENS5_IJSI_SD_EEEEEEENSO_INS5_IJNS5_IJNS5_IJSQ_SD_EEENS5_IJSP_SD_EEEEEESD_NS5_IJSB_SD_EEEEEENS5_IJNS5_IJNS5_IJSV_SZ_EEESY_EEESX_NS5_IJSD_SZ_EEEEEEEEEEEvNS4_8identityES1K_S25_vS26_EENS_8epilogue10collective18CollectiveEpilogueINS28_23Sm100TmaWarpSpecializedILi3ELi2ELi32ELb1ELb0EEEJNS5_IJSI_SH_SI_EEENS5_IJNSO_ISI_SD_EENSO_ISP_SD_EEEEENS_10bfloat16_tESN_S2H_SN_NS28_6fusion15FusionCallbacksIS2C_NS2I_17LinearCombinationIS2H_fS2H_fLNS_15FloatRoundStyleE2EEES2D_S2G_JEEENS4_5SM1004TMEM4LOAD26SM100_TMEM_LOAD_32dp32b32xENS4_13SM90_TMA_LOADENS1L_INS1M_ILi2ELi4ELi3EEENS1O_ILi16EEENSO_INS5_IJS1Q_SP_EEES1W_EEEENS4_39AutoVectorizingCopyWithAssumedAlignmentILi128EEENS4_14SM90_TMA_STOREES2X_S2Z_S2Z_EEEvvEEEEvNT_6ParamsE)
	.align		4
        /*000c*/ 	.word	index@(__assertfail)
	.align		4
        /*0010*/ 	.word	0x00000000
	.align		4
        /*0014*/ 	.word	0xfffffffe
	.align		4
        /*0018*/ 	.word	0x00000000
	.align		4
        /*001c*/ 	.word	0xfffffffd
	.align		4
        /*0020*/ 	.word	0x00000000
	.align		4
        /*0024*/ 	.word	0xfffffffc


//--------------------- .nv.constant4             --------------------------
	.section	.nv.constant4,"a",@progbits
	.align	8
	.align		8
.nv.constant4:
        /*0000*/ 	.dword	__assertfail
	.align		8
        /*0008*/ 	.dword	__unnamed_1
	.align		8
        /*0010*/ 	.dword	__unnamed_2
	.align		8
        /*0018*/ 	.dword	_ZN40_INTERNAL_2297068f_4_k_cu_06ffb300_328474cuda3std3__45__cpo5beginE
	.align		8
        /*0020*/ 	.dword	_ZN40_INTERNAL_2297068f_4_k_cu_06ffb300_328474cuda3std3__45__cpo3endE
	.align		8
        /*0028*/ 	.dword	_ZN40_INTERNAL_2297068f_4_k_cu_06ffb300_328474cuda3std3__45__cpo6cbeginE
	.align		8
        /*0030*/ 	.dword	_ZN40_INTERNAL_2297068f_4_k_cu_06ffb300_328474cuda3std3__45__cpo4cendE
	.align		8
        /*0038*/ 	.dword	_ZN40_INTERNAL_2297068f_4_k_cu_06ffb300_328474cuda3std3__442_GLOBAL__N__2297068f_4_k_cu_06ffb300_328476ignoreE
	.align		8
        /*0040*/ 	.dword	_ZN40_INTERNAL_2297068f_4_k_cu_06ffb300_328474cuda3std3__419piecewise_constructE
	.align		8
        /*0048*/ 	.dword	_ZN40_INTERNAL_2297068f_4_k_cu_06ffb300_328474cuda3std3__48in_placeE
	.align		8
        /*0050*/ 	.dword	_ZN40_INTERNAL_2297068f_4_k_cu_06ffb300_328474cuda3std6ranges3__45__cpo4swapE
	.align		8
        /*0058*/ 	.dword	_ZN40_INTERNAL_2297068f_4_k_cu_06ffb300_328474cuda3std6ranges3__45__cpo9iter_moveE
	.align		8
        /*0060*/ 	.dword	_ZN40_INTERNAL_2297068f_4_k_cu_06ffb300_328474cute7productE
	.align		8
        /*0068*/ 	.dword	_ZN40_INTERNAL_2297068f_4_k_cu_06ffb300_328474cute1_E
	.align		8
        /*0070*/ 	.dword	$str$25
	.align		8
        /*0078*/ 	.dword	$str$26
	.align		8
        /*0080*/ 	.dword	$str$27
	.align		8
        /*0088*/ 	.dword	$str$28


//--------------------- .text._ZN7cutlass13device_kernelINS_4gemm6kernel13GemmUniversalIN4cute5tupleIJiiiiEEENS1_10collective13CollectiveMmaINS1_46MainloopSm100TmaUmmaWarpSpecializedBlockScaledILi9ELi2ELi2ENS5_IJNS4_1CILi4EEENSA_ILi2EEENSA_ILi1EEEEEEEENS5_IJNSA_ILi256EEENSA_ILi64EEENSA_ILi128EEEEEENS5_IJNS_12float_e4m3_tENS_13float_ue8m0_tEEEENS5_IJNS5_IJlSD_lEEENS4_6LayoutINS5_IJNS5_IJNS5_IJNSA_ILi32EEESB_EEEiEEESR_NS5_IJSD_iEEEEEENS5_IJNS5_IJNS5_IJNSA_ILi16EEESB_EEEiEEENS5_IJNS5_IJNSA_ILi0EEESD_EEENSA_ILi512EEEEEENS5_IJSX_iEEEEEEEEEEESM_S14_NS4_8TiledMMAINS4_8MMA_AtomIJNS4_27SM100_MMA_MXF8F6F4_2x1SM_SSISK_SK_fSL_Li256ELi64ELNS4_4UMMA5MajorE0ELS19_0ELNS18_7ScaleInE0ELS1A_0EEEEEENSO_INS5_IJSD_SD_SD_EEENS5_IJSX_SX_SX_EEEEENS5_IJNS4_10UnderscoreES1G_S1G_EEEEENS5_IJNS4_28SM100_TMA_2SM_LOAD_MULTICASTES1J_EEENS5_IJNS4_14ComposedLayoutINS4_7SwizzleILi3ELi4ELi3EEENS4_18smem_ptr_flag_bitsILi8EEENSO_INS5_IJNSA_ILi8EEESI_EEENS5_IJSI_SD_EEEEEEENSO_INS5_IJNS5_IJNS5_IJSQ_SD_EEENS5_IJSP_SD_EEEEEESD_NS5_IJSB_SD_EEEEEENS5_IJNS5_IJNS5_IJSV_SZ_EEESY_EEESX_NS5_IJSD_SZ_EEEEEEEEEEEvNS4_8identityES1K_S25_vS26_EENS_8epilogue10collective18CollectiveEpilogueINS28_23Sm100TmaWarpSpecializedILi3ELi2ELi32ELb1ELb0EEEJNS5_IJSI_SH_SI_EEENS5_IJNSO_ISI_SD_EENSO_ISP_SD_EEEEENS_10bfloat16_tESN_S2H_SN_NS28_6fusion15FusionCallbacksIS2C_NS2I_17LinearCombinationIS2H_fS2H_fLNS_15FloatRoundStyleE2EEES2D_S2G_JEEENS4_5SM1004TMEM4LOAD26SM100_TMEM_LOAD_32dp32b32xENS4_13SM90_TMA_LOADENS1L_INS1M_ILi2ELi4ELi3EEENS1O_ILi16EEENSO_INS5_IJS1Q_SP_EEES1W_EEEENS4_39AutoVectorizingCopyWithAssumedAlignmentILi128EEENS4_14SM90_TMA_STOREES2X_S2Z_S2Z_EEEvvEEEEvNT_6ParamsE --------------------------
	.section	.text._ZN7cutlass13device_kernelINS_4gemm6kernel13GemmUniversalIN4cute5tupleIJiiiiEEENS1_10collective13CollectiveMmaINS1_46MainloopSm100TmaUmmaWarpSpecializedBlockScaledILi9ELi2ELi2ENS5_IJNS4_1CILi4EEENSA_ILi2EEENSA_ILi1EEEEEEEENS5_IJNSA_ILi256EEENSA_ILi64EEENSA_ILi128EEEEEENS5_IJNS_12float_e4m3_tENS_13float_ue8m0_tEEEENS5_IJNS5_IJlSD_lEEENS4_6LayoutINS5_IJNS5_IJNS5_IJNSA_ILi32EEESB_EEEiEEESR_NS5_IJSD_iEEEEEENS5_IJNS5_IJNS5_IJNSA_ILi16EEESB_EEEiEEENS5_IJNS5_IJNSA_ILi0EEESD_EEENSA_ILi512EEEEEENS5_IJSX_iEEEEEEEEEEESM_S14_NS4_8TiledMMAINS4_8MMA_AtomIJNS4_27SM100_MMA_MXF8F6F4_2x1SM_SSISK_SK_fSL_Li256ELi64ELNS4_4UMMA5MajorE0ELS19_0ELNS18_7ScaleInE0ELS1A_0EEEEEENSO_INS5_IJSD_SD_SD_EEENS5_IJSX_SX_SX_EEEEENS5_IJNS4_10UnderscoreES1G_S1G_EEEEENS5_IJNS4_28SM100_TMA_2SM_LOAD_MULTICASTES1J_EEENS5_IJNS4_14ComposedLayoutINS4_7SwizzleILi3ELi4ELi3EEENS4_18smem_ptr_flag_bitsILi8EEENSO_INS5_IJNSA_ILi8EEESI_EEENS5_IJSI_SD_EEEEEEENSO_INS5_IJNS5_IJNS5_IJSQ_SD_EEENS5_IJSP_SD_EEEEEESD_NS5_IJSB_SD_EEEEEENS5_IJNS5_IJNS5_IJSV_SZ_EEESY_EEESX_NS5_IJSD_SZ_EEEEEEEEEEEvNS4_8identityES1K_S25_vS26_EENS_8epilogue10collective18CollectiveEpilogueINS28_23Sm100TmaWarpSpecializedILi3ELi2ELi32ELb1ELb0EEEJNS5_IJSI_SH_SI_EEENS5_IJNSO_ISI_SD_EENSO_ISP_SD_EEEEENS_10bfloat16_tESN_S2H_SN_NS28_6fusion15FusionCallbacksIS2C_NS2I_17LinearCombinationIS2H_fS2H_fLNS_15FloatRoundStyleE2EEES2D_S2G_JEEENS4_5SM1004TMEM4LOAD26SM100_TMEM_LOAD_32dp32b32xENS4_13SM90_TMA_LOADENS1L_INS1M_ILi2ELi4ELi3EEENS1O_ILi16EEENSO_INS5_IJS1Q_SP_EEES1W_EEEENS4_39AutoVectorizingCopyWithAssumedAlignmentILi128EEENS4_14SM90_TMA_STOREES2X_S2Z_S2Z_EEEvvEEEEvNT_6ParamsE,"ax",@progbits
	.align	128
.text._ZN7cutlass13device_kernelINS_4gemm6kernel13GemmUniversalIN4cute5tupleIJiiiiEEENS1_10collective13CollectiveMmaINS1_46MainloopSm100TmaUmmaWarpSpecializedBlockScaledILi9ELi2ELi2ENS5_IJNS4_1CILi4EEENSA_ILi2EEENSA_ILi1EEEEEEEENS5_IJNSA_ILi256EEENSA_ILi64EEENSA_ILi128EEEEEENS5_IJNS_12float_e4m3_tENS_13float_ue8m0_tEEEENS5_IJNS5_IJlSD_lEEENS4_6LayoutINS5_IJNS5_IJNS5_IJNSA_ILi32EEESB_EEEiEEESR_NS5_IJSD_iEEEEEENS5_IJNS5_IJNS5_IJNSA_ILi16EEESB_EEEiEEENS5_IJNS5_IJNSA_ILi0EEESD_EEENSA_ILi512EEEEEENS5_IJSX_iEEEEEEEEEEESM_S14_NS4_8TiledMMAINS4_8MMA_AtomIJNS4_27SM100_MMA_MXF8F6F4_2x1SM_SSISK_SK_fSL_Li256ELi64ELNS4_4UMMA5MajorE0ELS19_0ELNS18_7ScaleInE0ELS1A_0EEEEEENSO_INS5_IJSD_SD_SD_EEENS5_IJSX_SX_SX_EEEEENS5_IJNS4_10UnderscoreES1G_S1G_EEEEENS5_IJNS4_28SM100_TMA_2SM_LOAD_MULTICASTES1J_EEENS5_IJNS4_14ComposedLayoutINS4_7SwizzleILi3ELi4ELi3EEENS4_18smem_ptr_flag_bitsILi8EEENSO_INS5_IJNSA_ILi8EEESI_EEENS5_IJSI_SD_EEEEEEENSO_INS5_IJNS5_IJNS5_IJSQ_SD_EEENS5_IJSP_SD_EEEEEESD_NS5_IJSB_SD_EEEEEENS5_IJNS5_IJNS5_IJSV_SZ_EEESY_EEESX_NS5_IJSD_SZ_EEEEEEEEEEEvNS4_8identityES1K_S25_vS26_EENS_8epilogue10collective18CollectiveEpilogueINS28_23Sm100TmaWarpSpecializedILi3ELi2ELi32ELb1ELb0EEEJNS5_IJSI_SH_SI_EEENS5_IJNSO_ISI_SD_EENSO_ISP_SD_EEEEENS_10bfloat16_tESN_S2H_SN_NS28_6fusion15FusionCallbacksIS2C_NS2I_17LinearCombinationIS2H_fS2H_fLNS_15FloatRoundStyleE2EEES2D_S2G_JEEENS4_5SM1004TMEM4LOAD26SM100_TMEM_LOAD_32dp32b32xENS4_13SM90_TMA_LOADENS1L_INS1M_ILi2ELi4ELi3EEENS1O_ILi16EEENSO_INS5_IJS1Q_SP_EEES1W_EEEENS4_39AutoVectorizingCopyWithAssumedAlignmentILi128EEENS4_14SM90_TMA_STOREES2X_S2Z_S2Z_EEEvvEEEEvNT_6ParamsE:
        .type           _ZN7cutlass13device_kernelINS_4gemm6kernel13GemmUniversalIN4cute5tupleIJiiiiEEENS1_10collective13CollectiveMmaINS1_46MainloopSm100TmaUmmaWarpSpecializedBlockScaledILi9ELi2ELi2ENS5_IJNS4_1CILi4EEENSA_ILi2EEENSA_ILi1EEEEEEEENS5_IJNSA_ILi256EEENSA_ILi64EEENSA_ILi128EEEEEENS5_IJNS_12float_e4m3_tENS_13float_ue8m0_tEEEENS5_IJNS5_IJlSD_lEEENS4_6LayoutINS5_IJNS5_IJNS5_IJNSA_ILi32EEESB_EEEiEEESR_NS5_IJSD_iEEEEEENS5_IJNS5_IJNS5_IJNSA_ILi16EEESB_EEEiEEENS5_IJNS5_IJNSA_ILi0EEESD_EEENSA_ILi512EEEEEENS5_IJSX_iEEEEEEEEEEESM_S14_NS4_8TiledMMAINS4_8MMA_AtomIJNS4_27SM100_MMA_MXF8F6F4_2x1SM_SSISK_SK_fSL_Li256ELi64ELNS4_4UMMA5MajorE0ELS19_0ELNS18_7ScaleInE0ELS1A_0EEEEEENSO_INS5_IJSD_SD_SD_EEENS5_IJSX_SX_SX_EEEEENS5_IJNS4_10UnderscoreES1G_S1G_EEEEENS5_IJNS4_28SM100_TMA_2SM_LOAD_MULTICASTES1J_EEENS5_IJNS4_14ComposedLayoutINS4_7SwizzleILi3ELi4ELi3EEENS4_18smem_ptr_flag_bitsILi8EEENSO_INS5_IJNSA_ILi8EEESI_EEENS5_IJSI_SD_EEEEEEENSO_INS5_IJNS5_IJNS5_IJSQ_SD_EEENS5_IJSP_SD_EEEEEESD_NS5_IJSB_SD_EEEEEENS5_IJNS5_IJNS5_IJSV_SZ_EEESY_EEESX_NS5_IJSD_SZ_EEEEEEEEEEEvNS4_8identityES1K_S25_vS26_EENS_8epilogue10collective18CollectiveEpilogueINS28_23Sm100TmaWarpSpecializedILi3ELi2ELi32ELb1ELb0EEEJNS5_IJSI_SH_SI_EEENS5_IJNSO_ISI_SD_EENSO_ISP_SD_EEEEENS_10bfloat16_tESN_S2H_SN_NS28_6fusion15FusionCallbacksIS2C_NS2I_17LinearCombinationIS2H_fS2H_fLNS_15FloatRoundStyleE2EEES2D_S2G_JEEENS4_5SM1004TMEM4LOAD26SM100_TMEM_LOAD_32dp32b32xENS4_13SM90_TMA_LOADENS1L_INS1M_ILi2ELi4ELi3EEENS1O_ILi16EEENSO_INS5_IJS1Q_SP_EEES1W_EEEENS4_39AutoVectorizingCopyWithAssumedAlignmentILi128EEENS4_14SM90_TMA_STOREES2X_S2Z_S2Z_EEEvvEEEEvNT_6ParamsE,@function
        .size           _ZN7cutlass13device_kernelINS_4gemm6kernel13GemmUniversalIN4cute5tupleIJiiiiEEENS1_10collective13CollectiveMmaINS1_46MainloopSm100TmaUmmaWarpSpecializedBlockScaledILi9ELi2ELi2ENS5_IJNS4_1CILi4EEENSA_ILi2EEENSA_ILi1EEEEEEEENS5_IJNSA_ILi256EEENSA_ILi64EEENSA_ILi128EEEEEENS5_IJNS_12float_e4m3_tENS_13float_ue8m0_tEEEENS5_IJNS5_IJlSD_lEEENS4_6LayoutINS5_IJNS5_IJNS5_IJNSA_ILi32EEESB_EEEiEEESR_NS5_IJSD_iEEEEEENS5_IJNS5_IJNS5_IJNSA_ILi16EEESB_EEEiEEENS5_IJNS5_IJNSA_ILi0EEESD_EEENSA_ILi512EEEEEENS5_IJSX_iEEEEEEEEEEESM_S14_NS4_8TiledMMAINS4_8MMA_AtomIJNS4_27SM100_MMA_MXF8F6F4_2x1SM_SSISK_SK_fSL_Li256ELi64ELNS4_4UMMA5MajorE0ELS19_0ELNS18_7ScaleInE0ELS1A_0EEEEEENSO_INS5_IJSD_SD_SD_EEENS5_IJSX_SX_SX_EEEEENS5_IJNS4_10UnderscoreES1G_S1G_EEEEENS5_IJNS4_28SM100_TMA_2SM_LOAD_MULTICASTES1J_EEENS5_IJNS4_14ComposedLayoutINS4_7SwizzleILi3ELi4ELi3EEENS4_18smem_ptr_flag_bitsILi8EEENSO_INS5_IJNSA_ILi8EEESI_EEENS5_IJSI_SD_EEEEEEENSO_INS5_IJNS5_IJNS5_IJSQ_SD_EEENS5_IJSP_SD_EEEEEESD_NS5_IJSB_SD_EEEEEENS5_IJNS5_IJNS5_IJSV_SZ_EEESY_EEESX_NS5_IJSD_SZ_EEEEEEEEEEEvNS4_8identityES1K_S25_vS26_EENS_8epilogue10collective18CollectiveEpilogueINS28_23Sm100TmaWarpSpecializedILi3ELi2ELi32ELb1ELb0EEEJNS5_IJSI_SH_SI_EEENS5_IJNSO_ISI_SD_EENSO_ISP_SD_EEEEENS_10bfloat16_tESN_S2H_SN_NS28_6fusion15FusionCallbacksIS2C_NS2I_17LinearCombinationIS2H_fS2H_fLNS_15FloatRoundStyleE2EEES2D_S2G_JEEENS4_5SM1004TMEM4LOAD26SM100_TMEM_LOAD_32dp32b32xENS4_13SM90_TMA_LOADENS1L_INS1M_ILi2ELi4ELi3EEENS1O_ILi16EEENSO_INS5_IJS1Q_SP_EEES1W_EEEENS4_39AutoVectorizingCopyWithAssumedAlignmentILi128EEENS4_14SM90_TMA_STOREES2X_S2Z_S2Z_EEEvvEEEEvNT_6ParamsE,(.L_x_191 - _ZN7cutlass13device_kernelINS_4gemm6kernel13GemmUniversalIN4cute5tupleIJiiiiEEENS1_10collective13CollectiveMmaINS1_46MainloopSm100TmaUmmaWarpSpecializedBlockScaledILi9ELi2ELi2ENS5_IJNS4_1CILi4EEENSA_ILi2EEENSA_ILi1EEEEEEEENS5_IJNSA_ILi256EEENSA_ILi64EEENSA_ILi128EEEEEENS5_IJNS_12float_e4m3_tENS_13float_ue8m0_tEEEENS5_IJNS5_IJlSD_lEEENS4_6LayoutINS5_IJNS5_IJNS5_IJNSA_ILi32EEESB_EEEiEEESR_NS5_IJSD_iEEEEEENS5_IJNS5_IJNS5_IJNSA_ILi16EEESB_EEEiEEENS5_IJNS5_IJNSA_ILi0EEESD_EEENSA_ILi512EEEEEENS5_IJSX_iEEEEEEEEEEESM_S14_NS4_8TiledMMAINS4_8MMA_AtomIJNS4_27SM100_MMA_MXF8F6F4_2x1SM_SSISK_SK_fSL_Li256ELi64ELNS4_4UMMA5MajorE0ELS19_0ELNS18_7ScaleInE0ELS1A_0EEEEEENSO_INS5_IJSD_SD_SD_EEENS5_IJSX_SX_SX_EEEEENS5_IJNS4_10UnderscoreES1G_S1G_EEEEENS5_IJNS4_28SM100_TMA_2SM_LOAD_MULTICASTES1J_EEENS5_IJNS4_14ComposedLayoutINS4_7SwizzleILi3ELi4ELi3EEENS4_18smem_ptr_flag_bitsILi8EEENSO_INS5_IJNSA_ILi8EEESI_EEENS5_IJSI_SD_EEEEEEENSO_INS5_IJNS5_IJNS5_IJSQ_SD_EEENS5_IJSP_SD_EEEEEESD_NS5_IJSB_SD_EEEEEENS5_IJNS5_IJNS5_IJSV_SZ_EEESY_EEESX_NS5_IJSD_SZ_EEEEEEEEEEEvNS4_8identityES1K_S25_vS26_EENS_8epilogue10collective18CollectiveEpilogueINS28_23Sm100TmaWarpSpecializedILi3ELi2ELi32ELb1ELb0EEEJNS5_IJSI_SH_SI_EEENS5_IJNSO_ISI_SD_EENSO_ISP_SD_EEEEENS_10bfloat16_tESN_S2H_SN_NS28_6fusion15FusionCallbacksIS2C_NS2I_17LinearCombinationIS2H_fS2H_fLNS_15FloatRoundStyleE2EEES2D_S2G_JEEENS4_5SM1004TMEM4LOAD26SM100_TMEM_LOAD_32dp32b32xENS4_13SM90_TMA_LOADENS1L_INS1M_ILi2ELi4ELi3EEENS1O_ILi16EEENSO_INS5_IJS1Q_SP_EEES1W_EEEENS4_39AutoVectorizingCopyWithAssumedAlignmentILi128EEENS4_14SM90_TMA_STOREES2X_S2Z_S2Z_EEEvvEEEEvNT_6ParamsE)
        .other          _ZN7cutlass13device_kernelINS_4gemm6kernel13GemmUniversalIN4cute5tupleIJiiiiEEENS1_10collective13CollectiveMmaINS1_46MainloopSm100TmaUmmaWarpSpecializedBlockScaledILi9ELi2ELi2ENS5_IJNS4_1CILi4EEENSA_ILi2EEENSA_ILi1EEEEEEEENS5_IJNSA_ILi256EEENSA_ILi64EEENSA_ILi128EEEEEENS5_IJNS_12float_e4m3_tENS_13float_ue8m0_tEEEENS5_IJNS5_IJlSD_lEEENS4_6LayoutINS5_IJNS5_IJNS5_IJNSA_ILi32EEESB_EEEiEEESR_NS5_IJSD_iEEEEEENS5_IJNS5_IJNS5_IJNSA_ILi16EEESB_EEEiEEENS5_IJNS5_IJNSA_ILi0EEESD_EEENSA_ILi512EEEEEENS5_IJSX_iEEEEEEEEEEESM_S14_NS4_8TiledMMAINS4_8MMA_AtomIJNS4_27SM100_MMA_MXF8F6F4_2x1SM_SSISK_SK_fSL_Li256ELi64ELNS4_4UMMA5MajorE0ELS19_0ELNS18_7ScaleInE0ELS1A_0EEEEEENSO_INS5_IJSD_SD_SD_EEENS5_IJSX_SX_SX_EEEEENS5_IJNS4_10UnderscoreES1G_S1G_EEEEENS5_IJNS4_28SM100_TMA_2SM_LOAD_MULTICASTES1J_EEENS5_IJNS4_14ComposedLayoutINS4_7SwizzleILi3ELi4ELi3EEENS4_18smem_ptr_flag_bitsILi8EEENSO_INS5_IJNSA_ILi8EEESI_EEENS5_IJSI_SD_EEEEEEENSO_INS5_IJNS5_IJNS5_IJSQ_SD_EEENS5_IJSP_SD_EEEEEESD_NS5_IJSB_SD_EEEEEENS5_IJNS5_IJNS5_IJSV_SZ_EEESY_EEESX_NS5_IJSD_SZ_EEEEEEEEEEEvNS4_8identityES1K_S25_vS26_EENS_8epilogue10collective18CollectiveEpilogueINS28_23Sm100TmaWarpSpecializedILi3ELi2ELi32ELb1ELb0EEEJNS5_IJSI_SH_SI_EEENS5_IJNSO_ISI_SD_EENSO_ISP_SD_EEEEENS_10bfloat16_tESN_S2H_SN_NS28_6fusion15FusionCallbacksIS2C_NS2I_17LinearCombinationIS2H_fS2H_fLNS_15FloatRoundStyleE2EEES2D_S2G_JEEENS4_5SM1004TMEM4LOAD26SM100_TMEM_LOAD_32dp32b32xENS4_13SM90_TMA_LOADENS1L_INS1M_ILi2ELi4ELi3EEENS1O_ILi16EEENSO_INS5_IJS1Q_SP_EEES1W_EEEENS4_39AutoVectorizingCopyWithAssumedAlignmentILi128EEENS4_14SM90_TMA_STOREES2X_S2Z_S2Z_EEEvvEEEEvNT_6ParamsE,@"STO_CUDA_ENTRY STV_DEFAULT"
_ZN7cutlass13device_kernelINS_4gemm6kernel13GemmUniversalIN4cute5tupleIJiiiiEEENS1_10collective13CollectiveMmaINS1_46MainloopSm100TmaUmmaWarpSpecializedBlockScaledILi9ELi2ELi2ENS5_IJNS4_1CILi4EEENSA_ILi2EEENSA_ILi1EEEEEEEENS5_IJNSA_ILi256EEENSA_ILi64EEENSA_ILi128EEEEEENS5_IJNS_12float_e4m3_tENS_13float_ue8m0_tEEEENS5_IJNS5_IJlSD_lEEENS4_6LayoutINS5_IJNS5_IJNS5_IJNSA_ILi32EEESB_EEEiEEESR_NS5_IJSD_iEEEEEENS5_IJNS5_IJNS5_IJNSA_ILi16EEESB_EEEiEEENS5_IJNS5_IJNSA_ILi0EEESD_EEENSA_ILi512EEEEEENS5_IJSX_iEEEEEEEEEEESM_S14_NS4_8TiledMMAINS4_8MMA_AtomIJNS4_27SM100_MMA_MXF8F6F4_2x1SM_SSISK_SK_fSL_Li256ELi64ELNS4_4UMMA5MajorE0ELS19_0ELNS18_7ScaleInE0ELS1A_0EEEEEENSO_INS5_IJSD_SD_SD_EEENS5_IJSX_SX_SX_EEEEENS5_IJNS4_10UnderscoreES1G_S1G_EEEEENS5_IJNS4_28SM100_TMA_2SM_LOAD_MULTICASTES1J_EEENS5_IJNS4_14ComposedLayoutINS4_7SwizzleILi3ELi4ELi3EEENS4_18smem_ptr_flag_bitsILi8EEENSO_INS5_IJNSA_ILi8EEESI_EEENS5_IJSI_SD_EEEEEEENSO_INS5_IJNS5_IJNS5_IJSQ_SD_EEENS5_IJSP_SD_EEEEEESD_NS5_IJSB_SD_EEEEEENS5_IJNS5_IJNS5_IJSV_SZ_EEESY_EEESX_NS5_IJSD_SZ_EEEEEEEEEEEvNS4_8identityES1K_S25_vS26_EENS_8epilogue10collective18CollectiveEpilogueINS28_23Sm100TmaWarpSpecializedILi3ELi2ELi32ELb1ELb0EEEJNS5_IJSI_SH_SI_EEENS5_IJNSO_ISI_SD_EENSO_ISP_SD_EEEEENS_10bfloat16_tESN_S2H_SN_NS28_6fusion15FusionCallbacksIS2C_NS2I_17LinearCombinationIS2H_fS2H_fLNS_15FloatRoundStyleE2EEES2D_S2G_JEEENS4_5SM1004TMEM4LOAD26SM100_TMEM_LOAD_32dp32b32xENS4_13SM90_TMA_LOADENS1L_INS1M_ILi2ELi4ELi3EEENS1O_ILi16EEENSO_INS5_IJS1Q_SP_EEES1W_EEEENS4_39AutoVectorizingCopyWithAssumedAlignmentILi128EEENS4_14SM90_TMA_STOREES2X_S2Z_S2Z_EEEvvEEEEvNT_6ParamsE:
[----:B------:R-:W1:Y:S01]  /*0000*/  LDC R1, c[0x0][0x37c] ;  /* 0x0000df00ff017b82 */ /* 0x000e620000000800 */
[----:B------:R-:W2:Y:S01]  /*0010*/  S2R R95, SR_TID.X ;  /* 0x00000000005f7919 */ /* 0x000ea20000002100 */
[----:B------:R-:W3:Y:S06]  /*0020*/  LDCU.64 UR12, c[0x0][0xc90] ;  /* 0x00019200ff0c77ac */ /* 0x000eec0008000a00 */
[----:B------:R-:W4:Y:S01]  /*0030*/  S2UR UR4, SR_CgaCtaId ;  /* 0x00000000000479c3 */ /* 0x000f220000008800 */
[----:B------:R-:W-:Y:S02]  /*0040*/  PRMT R88, RZ, 0x7610, R88 ;  /* 0x00007610ff587816 */ /* 0x000fe40000000058 */
[----:B------:R-:W-:-:S02]  /*0050*/  ELECT P0, URZ, PT ;  /* 0x0000000000ff782f */ /* 0x000fc40003800000 */
[----:B---3--:R-:W-:-:S04]  /*0060*/  ISETP.NE.U32.AND P1, PT, RZ, UR12, PT ;  /* 0x0000000cff007c0c */ /* 0x008fc8000bf25070 */
[----:B------:R-:W-:Y:S01]  /*0070*/  ISETP.NE.AND.EX P2, PT, RZ, UR13, PT, P1 ;  /* 0x0000000dff007c0c */ /* 0x000fe2000bf45310 */
[----:B----4-:R-:W-:Y:S02]  /*0080*/  ULOP3.LUT UR71, UR4, 0x1, URZ, 0xc0, !UPT ;  /* 0x0000000104477892 */ /* 0x010fe4000f8ec0ff */
[----:B------:R-:W-:Y:S01]  /*0090*/  ULOP3.LUT UR70, UR4, 0x1, URZ, 0x3c, !UPT ;  /* 0x0000000104467892 */ /* 0x000fe2000f8e3cff */
[----:B--2---:R-:W-:-:S05]  /*00a0*/  SHF.R.U32.HI R89, RZ, 0x5, R95 ;  /* 0x00000005ff597819 */ /* 0x004fca000001165f */
[----:B------:R-:W2:Y:S02]  /*00b0*/  SHFL.IDX PT, R0, R89, RZ, 0x1f ;  /* 0x00001fff59007589 */ /* 0x000ea400000e0000 */
[----:B--2---:R-:W-:Y:S02]  /*00c0*/  R2UR UR24, R0 ;  /* 0x00000000001872ca */ /* 0x004fe400000e0000 */
[----:B-1----:R-:W-:-:S13]  /*00d0*/  @P2 BRA `(.L_x_0) ;  /* 0x0000000000302947 */ /* 0x002fda0003800000 */
[----:B------:R-:W1:Y:S02]  /*00e0*/  LDCU.64 UR4, c[0x0][0xc88] ;  /* 0x00019100ff0477ac */ /* 0x000e640008000a00 */
[----:B-1----:R-:W-:-:S04]  /*00f0*/  UISETP.NE.U32.AND UP0, UPT, UR4, URZ, UPT ;  /* 0x000000ff0400728c */ /* 0x002fc8000bf05070 */
[----:B------:R-:W-:-:S09]  /*0100*/  UISETP.NE.AND.EX UP0, UPT, UR5, URZ, UPT, UP0 ;  /* 0x000000ff0500728c */ /* 0x000fd2000bf05300 */
[----:B------:R-:W-:Y:S05]  /*0110*/  BRA.U !UP0, `(.L_x_1) ;  /* 0x0000000108147547 */ /* 0x000fea000b800000 */
[----:B------:R-:W1:Y:S01]  /*0120*/  LDC.64 R2, c[0x0][0xc88] ;  /* 0x00032200ff027b82 */ /* 0x000e620000000a00 */
[----:B------:R-:W1:Y:S02]  /*0130*/  LDCU.64 UR4, c[0x0][0x358] ;  /* 0x00006b00ff0477ac */ /* 0x000e640008000a00 */
[----:B-1----:R1:W5:Y:S01]  /*0140*/  LDG.E R41, desc[UR4][R2.64] ;  /* 0x0000000402297981 */ /* 0x002362000c1e1900 */
[----:B------:R-:W-:Y:S01]  /*0150*/  HFMA2 R88, -RZ, RZ, 0, 5.9604644775390625e-08 ;  /* 0x00000001ff587431 */ /* 0x000fe200000001ff */
[----:B------:R-:W-:Y:S05]  /*0160*/  BRA `(.L_x_0) ;  /* 0x00000000000c7947 */ /* 0x000fea0003800000 */
.L_x_1:
[----:B------:R-:W1:Y:S01]  /*0170*/  LDCU UR4, c[0x0][0xc80] ;  /* 0x00019000ff0477ac */ /* 0x000e620008000800 */
[----:B------:R-:W-:Y:S01]  /*0180*/  HFMA2 R88, -RZ, RZ, 0, 5.9604644775390625e-08 ;  /* 0x00000001ff587431 */ /* 0x000fe200000001ff */
[----:B-1----:R-:W-:-:S07]  /*0190*/  MOV R41, UR4 ;  /* 0x0000000400297c02 */ /* 0x002fce0008000f00 */
.L_x_0:
[----:B------:R-:W2:Y:S02]  /*01a0*/  LDCU.64 UR4, c[0x0][0xcb0] ;  /* 0x00019600ff0477ac */ /* 0x000ea40008000a00 */
[----:B--2---:R-:W-:-:S04]  /*01b0*/  UISETP.NE.U32.AND UP0, UPT, UR4, URZ, UPT ;  /* 0x000000ff0400728c */ /* 0x004fc8000bf05070 */
[----:B------:R-:W-:-:S09]  /*01c0*/  UISETP.NE.AND.EX UP0, UPT, UR5, URZ, UPT, UP0 ;  /* 0x000000ff0500728c */ /* 0x000fd2000bf05300 */
[----:B------:R-:W-:Y:S05]  /*01d0*/  BRA.U UP0, `(.L_x_2) ;  /* 0x0000000100287547 */ /* 0x000fea000b800000 */
[----:B------:R-:W2:Y:S02]  /*01e0*/  LDCU.64 UR4, c[0x0][0xca8] ;  /* 0x00019500ff0477ac */ /* 0x000ea40008000a00 */
[----:B--2---:R-:W-:-:S04]  /*01f0*/  UISETP.NE.U32.AND UP0, UPT, UR4, URZ, UPT ;  /* 0x000000ff0400728c */ /* 0x004fc8000bf05070 */
[----:B------:R-:W-:-:S09]  /*0200*/  UISETP.NE.AND.EX UP0, UPT, UR5, URZ, UPT, UP0 ;  /* 0x000000ff0500728c */ /* 0x000fd2000bf05300 */
[----:B------:R-:W-:Y:S05]  /*0210*/  BRA.U !UP0, `(.L_x_3) ;  /* 0x0000000108107547 */ /* 0x000fea000b800000 */
[----:B------:R-:W2:Y:S01]  /*0220*/  LDC.64 R38, c[0x0][0xca8] ;  /* 0x00032a00ff267b82 */ /* 0x000ea20000000a00 */
[----:B------:R-:W2:Y:S02]  /*0230*/  LDCU.64 UR4, c[0x0][0x358] ;  /* 0x00006b00ff0477ac */ /* 0x000ea40008000a00 */
[----:B--2---:R2:W5:Y:S01]  /*0240*/  LDG.E R38, desc[UR4][R38.64] ;  /* 0x0000000426267981 */ /* 0x004562000c1e1900 */
[----:B------:R-:W-:Y:S05]  /*0250*/  BRA `(.L_x_2) ;  /* 0x0000000000087947 */ /* 0x000fea0003800000 */
.L_x_3:
[----:B------:R-:W2:Y:S02]  /*0260*/  LDCU UR4, c[0x0][0xca0] ;  /* 0x00019400ff0477ac */ /* 0x000ea40008000800 */
[----:B--2---:R-:W-:Y:S02]  /*0270*/  MOV R38, UR4 ;  /* 0x0000000400267c02 */ /* 0x004fe40008000f00 */
.L_x_2:
[----:B------:R-:W-:Y:S01]  /*0280*/  IMAD.U32 R0, RZ, RZ, UR24 ;  /* 0x00000018ff007e24 */ /* 0x000fe2000f8e00ff */
[----:B------:R-:W-:Y:S04]  /*0290*/  BSSY.RECONVERGENT B0, `(.L_x_4) ;  /* 0x0000012000007945 */ /* 0x000fe80003800200 */
[C---:B------:R-:W-:Y:S02]  /*02a0*/  ISETP.NE.OR P3, PT, R0.reuse, 0x1, !P0 ;  /* 0x000000010000780c */ /* 0x040fe40004765670 */
[----:B------:R-:W-:-:S11]  /*02b0*/  ISETP.NE.OR P2, PT, R0, 0x3, !P0 ;  /* 0x000000030000780c */ /* 0x000fd60004745670 */
[----:B------:R-:W-:Y:S05]  /*02c0*/  @P3 BRA `(.L_x_5) ;  /* 0x0000000000383947 */ /* 0x000fea0003800000 */
[----:B------:R-:W3:Y:S02]  /*02d0*/  LDCU.64 UR4, c[0x0][0x348] ;  /* 0x00006900ff0477ac */ /* 0x000ee40008000a00 */
[----:B---3--:R-:W-:Y:S02]  /*02e0*/  UIADD3 UR10, UP3, UPT, UR4, 0x80, URZ ;  /* 0x00000080040a7890 */ /* 0x008fe4000ff7e0ff */
[----:B------:R-:W-:Y:S02]  /*02f0*/  UIADD3 UR8, UP2, UPT, UR4, 0x180, URZ ;  /* 0x0000018004087890 */ /* 0x000fe4000ff5e0ff */
[----:B------:R-:W-:Y:S02]  /*0300*/  UIADD3 UR6, UP1, UPT, UR4, 0x280, URZ ;  /* 0x0000028004067890 */ /* 0x000fe4000ff3e0ff */
[----:B------:R-:W-:Y:S02]  /*0310*/  UIADD3 UR4, UP0, UPT, UR4, 0x380, URZ ;  /* 0x0000038004047890 */ /* 0x000fe4000ff1e0ff */
[----:B------:R-:W-:-:S02]  /*0320*/  UIADD3.X UR11, UPT, UPT, URZ, UR5, URZ, UP3, !UPT ;  /* 0x00000005ff0b7290 */ /* 0x000fc40009ffe4ff */
[----:B------:R-:W-:Y:S02]  /*0330*/  UIADD3.X UR9, UPT, UPT, URZ, UR5, URZ, UP2, !UPT ;  /* 0x00000005ff097290 */ /* 0x000fe400097fe4ff */
[----:B------:R-:W-:Y:S02]  /*0340*/  UIADD3.X UR7, UPT, UPT, URZ, UR5, URZ, UP1, !UPT ;  /* 0x00000005ff077290 */ /* 0x000fe40008ffe4ff */
[----:B------:R-:W-:-:S03]  /*0350*/  UIADD3.X UR5, UPT, UPT, URZ, UR5, URZ, UP0, !UPT ;  /* 0x00000005ff057290 */ /* 0x000fc600087fe4ff */
[----:B------:R3:W-:Y:S02]  /*0360*/  UTMACCTL.PF [UR10] ;  /* 0x000000000a0079b9 */ /* 0x0007e40008040000 */
[----:B------:R3:W-:Y:S02]  /*0370*/  UTMACCTL.PF [UR8] ;  /* 0x00000000080079b9 */ /* 0x0007e40008040000 */
[----:B------:R3:W-:Y:S02]  /*0380*/  UTMACCTL.PF [UR6] ;  /* 0x00000000060079b9 */ /* 0x0007e40008040000 */
[----:B------:R3:W-:Y:S02]  /*0390*/  UTMACCTL.PF [UR4] ;  /* 0x00000000040079b9 */ /* 0x0007e40008040000 */
[----:B---3--:R-:W-:Y:S01]  /*03a0*/  NOP ;  /* 0x0000000000007918 */ /* 0x008fe20000000000 */
.L_x_5:
[----:B------:R-:W-:Y:S05]  /*03b0*/  BSYNC.RECONVERGENT B0 ;  /* 0x0000000000007941 */ /* 0x000fea0003800200 */
.L_x_4:
[----:B------:R-:W-:Y:S04]  /*03c0*/  BSSY.RECONVERGENT B0, `(.L_x_6) ;  /* 0x000000a000007945 */ /* 0x000fe80003800200 */
[----:B------:R-:W-:Y:S05]  /*03d0*/  @P2 BRA `(.L_x_7) ;  /* 0x0000000000202947 */ /* 0x000fea0003800000 */
[----:B------:R-:W3:Y:S02]  /*03e0*/  LDCU.64 UR4, c[0x0][0x348] ;  /* 0x00006900ff0477ac */ /* 0x000ee40008000a00 */
[----:B---3--:R-:W-:Y:S02]  /*03f0*/  UIADD3 UR6, UP1, UPT, UR4, 0x980, URZ ;  /* 0x0000098004067890 */ /* 0x008fe4000ff3e0ff */
[----:B------:R-:W-:Y:S02]  /*0400*/  UIADD3 UR4, UP0, UPT, UR4, 0xa80, URZ ;  /* 0x00000a8004047890 */ /* 0x000fe4000ff1e0ff */
[----:B------:R-:W-:Y:S02]  /*0410*/  UIADD3.X UR7, UPT, UPT, URZ, UR5, URZ, UP1, !UPT ;  /* 0x00000005ff077290 */ /* 0x000fe40008ffe4ff */
[----:B------:R-:W-:-:S07]  /*0420*/  UIADD3.X UR5, UPT, UPT, URZ, UR5, URZ, UP0, !UPT ;  /* 0x00000005ff057290 */ /* 0x000fce00087fe4ff */
[----:B------:R3:W-:Y:S02]  /*0430*/  UTMACCTL.PF [UR6] ;  /* 0x00000000060079b9 */ /* 0x0007e40008040000 */
[----:B------:R3:W-:Y:S02]  /*0440*/  UTMACCTL.PF [UR4] ;  /* 0x00000000040079b9 */ /* 0x0007e40008040000 */
[----:B---3--:R-:W-:Y:S01]  /*0450*/  NOP ;  /* 0x0000000000007918 */ /* 0x008fe20000000000 */
.L_x_7:
[----:B------:R-:W-:Y:S05]  /*0460*/  BSYNC.RECONVERGENT B0 ;  /* 0x0000000000007941 */ /* 0x000fea0003800200 */
.L_x_6:
[----:B------:R-:W3:Y:S01]  /*0470*/  LDCU.64 UR4, c[0x0][0xc88] ;  /* 0x00019100ff0477ac */ /* 0x000ee20008000a00 */
[----:B------:R-:W-:Y:S01]  /*0480*/  ISETP.NE.AND.EX P1, PT, RZ, UR13, PT, P1 ;  /* 0x0000000dff007c0c */ /* 0x000fe2000bf25310 */
[----:B------:R-:W-:Y:S01]  /*0490*/  UPLOP3.LUT UP5, UPT, UPT, UPT, UPT, 0x80, 0x8 ;  /* 0x000000000008789c */ /* 0x000fe20003faf070 */
[----:B---3--:R-:W-:-:S04]  /*04a0*/  ISETP.NE.U32.AND P2, PT, RZ, UR4, PT ;  /* 0x00000004ff007c0c */ /* 0x008fc8000bf45070 */
[----:B------:R-:W-:-:S13]  /*04b0*/  ISETP.NE.AND.EX P2, PT, RZ, UR5, PT, P2 ;  /* 0x00000005ff007c0c */ /* 0x000fda000bf45320 */
[----:B------:R-:W-:Y:S05]  /*04c0*/  @P2 BRA P1, `(.L_x_8) ;  /* 0x0000000000282947 */ /* 0x000fea0000800000 */
[----:B------:R-:W-:Y:S01]  /*04d0*/  UISETP.NE.U32.AND UP0, UPT, UR12, URZ, UPT ;  /* 0x000000ff0c00728c */ /* 0x000fe2000bf05070 */
[----:B-----5:R-:W-:Y:S01]  /*04e0*/  FSETP.NEU.AND P1, PT, R41, RZ, PT ;  /* 0x000000ff2900720b */ /* 0x020fe20003f2d000 */
[----:B------:R-:W-:Y:S02]  /*04f0*/  UISETP.NE.U32.AND UP2, UPT, UR4, URZ, UPT ;  /* 0x000000ff0400728c */ /* 0x000fe4000bf45070 */
[----:B------:R-:W-:Y:S02]  /*0500*/  UISETP.NE.AND.EX UP1, UPT, UR13, URZ, UPT, UP0 ;  /* 0x000000ff0d00728c */ /* 0x000fe4000bf25300 */
[----:B------:R-:W-:-:S04]  /*0510*/  UISETP.NE.AND.EX UP0, UPT, UR5, URZ, UPT, UP2 ;  /* 0x000000ff0500728c */ /* 0x000fc8000bf05320 */
[----:B------:R-:W-:-:S04]  /*0520*/  USEL UR4, URZ, 0xffffffff, UP0 ;  /* 0xffffffffff047887 */ /* 0x000fc80008000000 */
[----:B------:R-:W-:Y:S01]  /*0530*/  VOTEU.ANY UP0, P1 ;  /* 0x0000000000ff7886 */ /* 0x000fe20000800100 */
[----:B------:R-:W-:-:S04]  /*0540*/  @!UP1 USEL UR4, URZ, 0xffffffff, UP0 ;  /* 0xffffffffff049887 */ /* 0x000fc80008000000 */
[----:B------:R-:W-:-:S04]  /*0550*/  ULOP3.LUT UR4, UR4, 0x1, URZ, 0xc0, !UPT ;  /* 0x0000000104047892 */ /* 0x000fc8000f8ec0ff */
[----:B------:R-:W-:-:S11]  /*0560*/  UISETP.NE.U32.AND UP5, UPT, UR4, 0x1, UPT ;  /* 0x000000010400788c */ /* 0x000fd6000bfa5070 */
.L_x_8:
[----:B------:R-:W3:Y:S01]  /*0570*/  SHFL.IDX PT, R0, R89, RZ, 0x1f ;  /* 0x00001fff59007589 */ /* 0x000ee200000e0000 */
[----:B------:R-:W-:-:S04]  /*0580*/  UISETP.NE.AND UP0, UPT, UR24, 0x2, UPT ;  /* 0x000000021800788c */ /* 0x000fc8000bf05270 */
[----:B------:R-:W-:Y:S02]  /*0590*/  UISETP.EQ.AND UP1, UPT, UR71, URZ, !UP0 ;  /* 0x000000ff4700728c */ /* 0x000fe4000c722270 */
[----:B------:R-:W-:-:S04]  /*05a0*/  USEL UR38, URZ, 0x1, UP0 ;  /* 0x00000001ff267887 */ /* 0x000fc80008000000 */
[----:B------:R-:W-:Y:S02]  /*05b0*/  PLOP3.LUT P4, PT, P0, PT, UP1, 0x80, 0x8 ;  /* 0x000000000008781c */ /* 0x000fe4000078f018 */
[----:B---3--:R-:W-:-:S13]  /*05c0*/  ISETP.NE.AND P1, PT, R0, RZ, PT ;  /* 0x000000ff0000720c */ /* 0x008fda0003f25270 */
[----:B------:R-:W-:Y:S05]  /*05d0*/  @P1 BRA `(.L_x_9) ;  /* 0x00000000008c1947 */ /* 0x000fea0003800000 */
[----:B------:R-:W-:Y:S01]  /*05e0*/  ELECT P1, URZ, PT ;  /* 0x0000000000ff782f */ /* 0x000fe20003820000 */
[----:B------:R-:W-:-:S12]  /*05f0*/  BSSY.RECONVERGENT B0, `(.L_x_9) ;  /* 0x0000021000007945 */ /* 0x000fd80003800200 */
[----:B------:R-:W-:Y:S05]  /*0600*/  @!P1 BRA `(.L_x_10) ;  /* 0x00000000007c9947 */ /* 0x000fea0003800000 */
[----:B------:R-:W3:Y:S01]  /*0610*/  S2UR UR5, SR_CgaCtaId ;  /* 0x00000000000579c3 */ /* 0x000ee20000008800 */
[----:B------:R-:W-:Y:S01]  /*0620*/  UMOV UR4, 0x400 ;  /* 0x0000040000047882 */ /* 0x000fe20000000000 */
[----:B------:R-:W-:Y:S01]  /*0630*/  UMOV UR8, 0x1 ;  /* 0x0000000100087882 */ /* 0x000fe20000000000 */
[----:B------:R-:W-:Y:S01]  /*0640*/  UMOV UR6, 0x3 ;  /* 0x0000000300067882 */ /* 0x000fe20000000000 */
[----:B------:R-:W-:-:S04]  /*0650*/  UIADD3 UR8, UPT, UPT, -UR8, 0x100000, URZ ;  /* 0x0010000008087890 */ /* 0x000fc8000fffe1ff */
[----:B------:R-:W-:Y:S02]  /*0660*/  USHF.L.U32 UR9, UR8, 0xb, URZ ;  /* 0x0000000b08097899 */ /* 0x000fe400080006ff */
[----:B------:R-:W-:Y:S02]  /*0670*/  USHF.L.U32 UR8, UR8, 0x1, URZ ;  /* 0x0000000108087899 */ /* 0x000fe400080006ff */
[----:B------:R-:W-:-:S04]  /*0680*/  UIADD3 UR6, UPT, UPT, -UR6, 0x100000, URZ ;  /* 0x0010000006067890 */ /* 0x000fc8000fffe1ff */
[----:B------:R-:W-:Y:S02]  /*0690*/  USHF.L.U32 UR7, UR6, 0xb, URZ ;  /* 0x0000000b06077899 */ /* 0x000fe400080006ff */
[----:B------:R-:W-:Y:S02]  /*06a0*/  USHF.L.U32 UR6, UR6, 0x1, URZ ;  /* 0x0000000106067899 */ /* 0x000fe400080006ff */
[----:B---3--:R-:W-:Y:S01]  /*06b0*/  ULEA UR4, UR5, UR4, 0x18 ;  /* 0x0000000405047291 */ /* 0x008fe2000f8ec0ff */
[----:B------:R-:W3:Y:S11]  /*06c0*/  FENCE.VIEW.ASYNC.S ;  /* 0x00000000000073c6 */ /* 0x000ef60000000000 */
[----:B---3--:R3:W4:Y:S01]  /*06d0*/  SYNCS.EXCH.64 URZ, [UR4], UR8 ;  /* 0x0000000804ff75b2 */ /* 0x0087220008000100 */
[----:B------:R3:W1:Y:S01]  /*06e0*/  SYNCS.EXCH.64 URZ, [UR4+0x48], UR6 ;  /* 0x0000480604ff75b2 */ /* 0x0006620008000100 */
        /* <DEDUP_REMOVED lines=15> */
[----:B------:R3:W1:Y:S02]  /*07e0*/  SYNCS.EXCH.64 URZ, [UR4+0x88], UR6 ;  /* 0x0000880604ff75b2 */ /* 0x0006640008000100 */
[----:B---3--:R-:W-:Y:S01]  /*07f0*/  NOP ;  /* 0x0000000000007918 */ /* 0x008fe20000000000 */
.L_x_10:
[----:B------:R-:W-:Y:S05]  /*0800*/  BSYNC.RECONVERGENT B0 ;  /* 0x0000000000007941 */ /* 0x000fea0003800200 */
.L_x_9:
[----:B------:R-:W3:Y:S01]  /*0810*/  SHFL.IDX PT, R0, R89, RZ, 0x1f ;  /* 0x00001fff59007589 */ /* 0x000ee200000e0000 */
[----:B------:R-:W-:Y:S01]  /*0820*/  NOP ;  /* 0x0000000000007918 */ /* 0x000fe20000000000 */
[----:B---3--:R-:W-:-:S13]  /*0830*/  ISETP.NE.AND P1, PT, R0, 0x1, PT ;  /* 0x000000010000780c */ /* 0x008fda0003f25270 */
[----:B------:R-:W-:Y:S05]  /*0840*/  @P1 BRA `(.L_x_11) ;  /* 0x0000000000501947 */ /* 0x000fea0003800000 */
        /* <DEDUP_REMOVED lines=9> */
[----:B------:R-:W-:Y:S01]  /*08e0*/  USHF.L.U32 UR6, UR6, 0x1, URZ ;  /* 0x0000000106067899 */ /* 0x000fe200080006ff */
[----:B------:R-:W-:Y:S01]  /*08f0*/  ELECT P1, URZ, PT ;  /* 0x0000000000ff782f */ /* 0x000fe20003820000 */
[----:B---3--:R-:W-:Y:S01]  /*0900*/  ULEA UR4, UR5, UR4, 0x18 ;  /* 0x0000000405047291 */ /* 0x008fe2000f8ec0ff */
[----:B------:R-:W3:Y:S11]  /*0910*/  FENCE.VIEW.ASYNC.S ;  /* 0x00000000000073c6 */ /* 0x000ef60000000000 */
[----:B---3--:R3:W1:Y:S01]  /*0920*/  SYNCS.EXCH.64 URZ, [UR4+0x90], UR8 ;  /* 0x0000900804ff75b2 */ /* 0x0086620008000100 */
[----:B------:R3:W1:Y:S01]  /*0930*/  SYNCS.EXCH.64 URZ, [UR4+0xa8], UR6 ;  /* 0x0000a80604ff75b2 */ /* 0x0006620008000100 */
[----:B------:R3:W1:Y:S01]  /*0940*/  SYNCS.EXCH.64 URZ, [UR4+0x98], UR8 ;  /* 0x0000980804ff75b2 */ /* 0x0006620008000100 */
[----:B------:R3:W1:Y:S01]  /*0950*/  SYNCS.EXCH.64 URZ, [UR4+0xb0], UR6 ;  /* 0x0000b00604ff75b2 */ /* 0x0006620008000100 */
[----:B------:R3:W1:Y:S01]  /*0960*/  SYNCS.EXCH.64 URZ, [UR4+0xa0], UR8 ;  /* 0x0000a00804ff75b2 */ /* 0x0006620008000100 */
[----:B------:R3:W1:Y:S01]  /*0970*/  SYNCS.EXCH.64 URZ, [UR4+0xb8], UR6 ;  /* 0x0000b80604ff75b2 */ /* 0x0006620008000100 */
[----:B------:R-:W-:Y:S01]  /*0980*/  NOP ;  /* 0x0000000000007918 */ /* 0x000fe20000000000 */
.L_x_11:
[----:B------:R-:W2:Y:S01]  /*0990*/  SHFL.IDX PT, R0, R89, RZ, 0x1f ;  /* 0x00001fff59007589 */ /* 0x000ea200000e0000 */
[----:B------:R-:W-:Y:S01]  /*09a0*/  NOP ;  /* 0x0000000000007918 */ /* 0x000fe20000000000 */
[----:B--2---:R-:W-:-:S13]  /*09b0*/  ISETP.NE.AND P1, PT, R0, 0x3, PT ;  /* 0x000000030000780c */ /* 0x004fda0003f25270 */
[----:B------:R-:W-:Y:S05]  /*09c0*/  @P1 BRA `(.L_x_12) ;  /* 0x0000000000301947 */ /* 0x000fea0003800000 */
[----:B---3--:R-:W2:Y:S01]  /*09d0*/  S2UR UR6, SR_CgaCtaId ;  /* 0x00000000000679c3 */ /* 0x008ea20000008800 */
[----:B------:R-:W-:Y:S01]  /*09e0*/  UMOV UR4, 0x400 ;  /* 0x0000040000047882 */ /* 0x000fe20000000000 */
[----:B------:R-:W-:Y:S01]  /*09f0*/  UMOV UR5, 0x20 ;  /* 0x0000002000057882 */ /* 0x000fe20000000000 */
[----:B------:R-:W-:Y:S01]  /*0a00*/  ELECT P1, URZ, PT ;  /* 0x0000000000ff782f */ /* 0x000fe20003820000 */
[----:B--2---:R-:W-:Y:S02]  /*0a10*/  ULEA UR6, UR6, UR4, 0x18 ;  /* 0x0000000406067291 */ /* 0x004fe4000f8ec0ff */
[----:B------:R-:W-:-:S04]  /*0a20*/  UIADD3 UR4, UPT, UPT, -UR5, 0x100000, URZ ;  /* 0x0010000005047890 */ /* 0x000fc8000fffe1ff */
[----:B------:R-:W-:Y:S02]  /*0a30*/  USHF.L.U32 UR5, UR4, 0xb, URZ ;  /* 0x0000000b04057899 */ /* 0x000fe400080006ff */
[----:B------:R-:W-:Y:S01]  /*0a40*/  USHF.L.U32 UR4, UR4, 0x1, URZ ;  /* 0x0000000104047899 */ /* 0x000fe200080006ff */
[----:B------:R-:W2:Y:S11]  /*0a50*/  FENCE.VIEW.ASYNC.S ;  /* 0x00000000000073c6 */ /* 0x000eb60000000000 */
[----:B--2---:R2:W3:Y:S01]  /*0a60*/  SYNCS.EXCH.64 URZ, [UR6+0xc0], UR4 ;  /* 0x0000c00406ff75b2 */ /* 0x0044e20008000100 */
[----:B------:R2:W1:Y:S01]  /*0a70*/  SYNCS.EXCH.64 URZ, [UR6+0xc8], UR4 ;  /* 0x0000c80406ff75b2 */ /* 0x0004620008000100 */
[----:B------:R-:W-:Y:S01]  /*0a80*/  NOP ;  /* 0x0000000000007918 */ /* 0x000fe20000000000 */
.L_x_12:
[----:B------:R-:W4:Y:S01]  /*0a90*/  SHFL.IDX PT, R0, R89, RZ, 0x1f ;  /* 0x00001fff59007589 */ /* 0x000f2200000e0000 */
[----:B------:R-:W-:Y:S01]  /*0aa0*/  NOP ;  /* 0x0000000000007918 */ /* 0x000fe20000000000 */
[----:B----4-:R-:W-:-:S13]  /*0ab0*/  ISETP.NE.AND P1, PT, R0, 0x4, PT ;  /* 0x000000040000780c */ /* 0x010fda0003f25270 */
[----:B------:R-:W-:Y:S05]  /*0ac0*/  @P1 BRA `(.L_x_13) ;  /* 0x00000000004c1947 */ /* 0x000fea0003800000 */
[----:B--2---:R-:W2:Y:S01]  /*0ad0*/  S2UR UR5, SR_CgaCtaId ;  /* 0x00000000000579c3 */ /* 0x004ea20000008800 */
[----:B---3--:R-:W-:Y:S01]  /*0ae0*/  UMOV UR4, 0x720 ;  /* 0x0000072000047882 */ /* 0x008fe20000000000 */
[----:B------:R-:W-:Y:S01]  /*0af0*/  UMOV UR6, 0x400 ;  /* 0x0000040000067882 */ /* 0x000fe20000000000 */
[----:B------:R-:W-:Y:S01]  /*0b00*/  USEL UR4, UR4, 0x620, UP5 ;  /* 0x0000062004047887 */ /* 0x000fe2000a800000 */
[----:B------:R-:W-:Y:S01]  /*0b10*/  UMOV UR8, 0x1 ;  /* 0x0000000100087882 */ /* 0x000fe20000000000 */
[----:B------:R-:W-:Y:S01]  /*0b20*/  ELECT P1, URZ, PT ;  /* 0x0000000000ff782f */ /* 0x000fe20003820000 */
[----:B------:R-:W-:-:S04]  /*0b30*/  UIADD3 UR8, UPT, UPT, -UR8, 0x100000, URZ ;  /* 0x0010000008087890 */ /* 0x000fc8000fffe1ff */
[----:B------:R-:W-:Y:S02]  /*0b40*/  USHF.L.U32 UR9, UR8, 0xb, URZ ;  /* 0x0000000b08097899 */ /* 0x000fe400080006ff */
[----:B------:R-:W-:Y:S02]  /*0b50*/  USHF.L.U32 UR8, UR8, 0x1, URZ ;  /* 0x0000000108087899 */ /* 0x000fe400080006ff */
[----:B--2---:R-:W-:Y:S02]  /*0b60*/  ULEA UR6, UR5, UR6, 0x18 ;  /* 0x0000000605067291 */ /* 0x004fe4000f8ec0ff */
[----:B------:R-:W-:-:S04]  /*0b70*/  UIADD3 UR4, UPT, UPT, -UR4, 0x100000, URZ ;  /* 0x0010000004047890 */ /* 0x000fc8000fffe1ff */
[----:B------:R-:W-:Y:S02]  /*0b80*/  USHF.L.U32 UR5, UR4, 0xb, URZ ;  /* 0x0000000b04057899 */ /* 0x000fe400080006ff */
[----:B------:R-:W-:Y:S01]  /*0b90*/  USHF.L.U32 UR4, UR4, 0x1, URZ ;  /* 0x0000000104047899 */ /* 0x000fe200080006ff */
[----:B------:R-:W2:Y:S03]  /*0ba0*/  FENCE.VIEW.ASYNC.S ;  /* 0x00000000000073c6 */ /* 0x000ea60000000000 */
[----:B--2---:R4:W2:Y:S08]  /*0bb0*/  SYNCS.EXCH.64 URZ, [UR6+0xd0], UR8 ;  /* 0x0000d00806ff75b2 */ /* 0x0048b00008000100 */
[----:B------:R4:W3:Y:S01]  /*0bc0*/  SYNCS.EXCH.64 URZ, [UR6+0xe0], UR4 ;  /* 0x0000e00406ff75b2 */ /* 0x0008e20008000100 */
[----:B------:R4:W1:Y:S01]  /*0bd0*/  SYNCS.EXCH.64 URZ, [UR6+0xd8], UR8 ;  /* 0x0000d80806ff75b2 */ /* 0x0008620008000100 */
[----:B------:R4:W1:Y:S02]  /*0be0*/  SYNCS.EXCH.64 URZ, [UR6+0xe8], UR4 ;  /* 0x0000e80406ff75b2 */ /* 0x0008640008000100 */
[----:B----4-:R-:W-:Y:S01]  /*0bf0*/  NOP ;  /* 0x0000000000007918 */ /* 0x010fe20000000000 */
.L_x_13:
[----:B------:R-:W4:Y:S01]  /*0c00*/  SHFL.IDX PT, R0, R89, RZ, 0x1f ;  /* 0x00001fff59007589 */ /* 0x000f2200000e0000 */
[----:B------:R-:W-:Y:S01]  /*0c10*/  NOP ;  /* 0x0000000000007918 */ /* 0x000fe20000000000 */
[----:B----4-:R-:W-:-:S13]  /*0c20*/  ISETP.NE.AND P1, PT, R0, 0x5, PT ;  /* 0x000000050000780c */ /* 0x010fda0003f25270 */
[----:B------:R-:W-:Y:S05]  /*0c30*/  @P1 BRA `(.L_x_14) ;  /* 0x0000000000481947 */ /* 0x000fea0003800000 */
[----:B--2---:R-:W2:Y:S01]  /*0c40*/  S2UR UR5, SR_CgaCtaId ;  /* 0x00000000000579c3 */ /* 0x004ea20000008800 */
[----:B---3--:R-:W-:Y:S01]  /*0c50*/  UMOV UR4, 0x400 ;  /* 0x0000040000047882 */ /* 0x008fe20000000000 */
        /* <DEDUP_REMOVED lines=9> */
[----:B--2---:R-:W-:Y:S01]  /*0cf0*/  ULEA UR4, UR5, UR4, 0x18 ;  /* 0x0000000405047291 */ /* 0x004fe2000f8ec0ff */
[----:B------:R-:W2:Y:S11]  /*0d00*/  FENCE.VIEW.ASYNC.S ;  /* 0x00000000000073c6 */ /* 0x000eb60000000000 */
[----:B--2---:R4:W2:Y:S01]  /*0d10*/  SYNCS.EXCH.64 URZ, [UR4+0xf0], UR6 ;  /* 0x0000f00604ff75b2 */ /* 0x0048a20008000100 */
[----:B------:R4:W3:Y:S01]  /*0d20*/  SYNCS.EXCH.64 URZ, [UR4+0x100], UR8 ;  /* 0x0001000804ff75b2 */ /* 0x0008e20008000100 */
[----:B------:R4:W1:Y:S01]  /*0d30*/  SYNCS.EXCH.64 URZ, [UR4+0xf8], UR6 ;  /* 0x0000f80604ff75b2 */ /* 0x0008620008000100 */
[----:B------:R4:W1:Y:S02]  /*0d40*/  SYNCS.EXCH.64 URZ, [UR4+0x108], UR8 ;  /* 0x0001080804ff75b2 */ /* 0x0008640008000100 */
[----:B----4-:R-:W-:Y:S01]  /*0d50*/  NOP ;  /* 0x0000000000007918 */ /* 0x010fe20000000000 */
.L_x_14:
[----:B------:R-:W4:Y:S01]  /*0d60*/  SHFL.IDX PT, R0, R89, RZ, 0x1f ;  /* 0x00001fff59007589 */ /* 0x000f2200000e0000 */
[----:B------:R-:W-:Y:S01]  /*0d70*/  ISETP.NE.OR P0, PT, RZ, UR24, !P0 ;  /* 0x00000018ff007c0c */ /* 0x000fe2000c705670 */
[----:B------:R-:W-:Y:S01]  /*0d80*/  NOP ;  /* 0x0000000000007918 */ /* 0x000fe20000000000 */
[----:B----4-:R-:W-:-:S13]  /*0d90*/  ISETP.NE.AND P1, PT, R0, 0x3, PT ;  /* 0x000000030000780c */ /* 0x010fda0003f25270 */
[----:B------:R-:W-:Y:S05]  /*0da0*/  @P1 BRA `(.L_x_15) ;  /* 0x0000000000381947 */ /* 0x000fea0003800000 */
[----:B--2---:R-:W2:Y:S01]  /*0db0*/  S2UR UR5, SR_CgaCtaId ;  /* 0x00000000000579c3 */ /* 0x004ea20000008800 */
[----:B---3--:R-:W-:Y:S01]  /*0dc0*/  UMOV UR4, 0x400 ;  /* 0x0000040000047882 */ /* 0x008fe20000000000 */
[----:B------:R-:W-:Y:S01]  /*0dd0*/  UMOV UR6, 0x20 ;  /* 0x0000002000067882 */ /* 0x000fe20000000000 */
[----:B------:R-:W-:Y:S01]  /*0de0*/  ELECT P1, URZ, PT ;  /* 0x0000000000ff782f */ /* 0x000fe20003820000 */
[----:B------:R-:W-:-:S04]  /*0df0*/  UIADD3 UR6, UPT, UPT, -UR6, 0x100000, URZ ;  /* 0x0010000006067890 */ /* 0x000fc8000fffe1ff */
[----:B------:R-:W-:Y:S02]  /*0e00*/  USHF.L.U32 UR7, UR6, 0xb, URZ ;  /* 0x0000000b06077899 */ /* 0x000fe400080006ff */
[----:B------:R-:W-:Y:S02]  /*0e10*/  USHF.L.U32 UR6, UR6, 0x1, URZ ;  /* 0x0000000106067899 */ /* 0x000fe400080006ff */
[----:B--2---:R-:W-:Y:S01]  /*0e20*/  ULEA UR4, UR5, UR4, 0x18 ;  /* 0x0000000405047291 */ /* 0x004fe2000f8ec0ff */
[----:B------:R-:W2:Y:S11]  /*0e30*/  FENCE.VIEW.ASYNC.S ;  /* 0x00000000000073c6 */ /* 0x000eb60000000000 */
[----:B--2---:R4:W2:Y:S01]  /*0e40*/  SYNCS.EXCH.64 URZ, [UR4+0x110], UR6 ;  /* 0x0001100604ff75b2 */ /* 0x0048a20008000100 */
[----:B------:R4:W3:Y:S01]  /*0e50*/  SYNCS.EXCH.64 URZ, [UR4+0x120], UR6 ;  /* 0x0001200604ff75b2 */ /* 0x0008e20008000100 */
[----:B------:R4:W1:Y:S01]  /*0e60*/  SYNCS.EXCH.64 URZ, [UR4+0x118], UR6 ;  /* 0x0001180604ff75b2 */ /* 0x0008620008000100 */
[----:B------:R4:W1:Y:S02]  /*0e70*/  SYNCS.EXCH.64 URZ, [UR4+0x128], UR6 ;  /* 0x0001280604ff75b2 */ /* 0x0008640008000100 */
[----:B----4-:R-:W-:Y:S01]  /*0e80*/  NOP ;  /* 0x0000000000007918 */ /* 0x010fe20000000000 */
.L_x_15:
[----:B---3--:R-:W3:Y:S01]  /*0e90*/  S2UR UR7, SR_CgaCtaId ;  /* 0x00000000000779c3 */ /* 0x008ee20000008800 */
[----:B------:R-:W-:Y:S01]  /*0ea0*/  VOTEU.ALL UP0, P0 ;  /* 0x0000000000ff7886 */ /* 0x000fe20000000000 */
[----:B--2---:R-:W-:Y:S01]  /*0eb0*/  UMOV UR4, 0x20 ;  /* 0x0000002000047882 */ /* 0x004fe20000000000 */
[----:B------:R-:W2:Y:S01]  /*0ec0*/  LDCU UR32, c[0x0][0x36c] ;  /* 0x00006d80ff2077ac */ /* 0x000ea20008000800 */
[----:B------:R-:W-:Y:S01]  /*0ed0*/  NOP ;  /* 0x0000000000007918 */ /* 0x000fe20000000000 */
[----:B------:R-:W-:Y:S01]  /*0ee0*/  LOP3.LUT R0, R95, 0x1f, RZ, 0xc0, !PT ;  /* 0x0000001f5f007812 */ /* 0x000fe200078ec0ff */
[----:B------:R-:W-:Y:S01]  /*0ef0*/  @!UP0 UMOV UR6, 0x400 ;  /* 0x0000040000068882 */ /* 0x000fe20000000000 */
[----:B------:R-:W-:-:S04]  /*0f00*/  @!UP0 UIADD3 UR4, UPT, UPT, -UR4, 0x100000, URZ ;  /* 0x0010000004048890 */ /* 0x000fc8000fffe1ff */
[----:B------:R-:W-:Y:S02]  /*0f10*/  @!UP0 USHF.L.U32 UR5, UR4, 0xb, URZ ;  /* 0x0000000b04058899 */ /* 0x000fe400080006ff */
[----:B------:R-:W-:Y:S02]  /*0f20*/  @!UP0 USHF.L.U32 UR4, UR4, 0x1, URZ ;  /* 0x0000000104048899 */ /* 0x000fe400080006ff */
[----:B------:R-:W-:Y:S02]  /*0f30*/  UISETP.NE.AND UP6, UPT, UR24, URZ, UPT ;  /* 0x000000ff1800728c */ /* 0x000fe4000bfc5270 */
[----:B--2---:R-:W-:Y:S02]  /*0f40*/  UISETP.EQ.U32.AND UP1, UPT, UR32, 0x1, UPT ;  /* 0x000000012000788c */ /* 0x004fe4000bf22070 */
[----:B---3--:R-:W-:Y:S01]  /*0f50*/  @!UP0 ULEA UR6, UR7, UR6, 0x18 ;  /* 0x0000000607068291 */ /* 0x008fe2000f8ec0ff */
[----:B------:R-:W-:Y:S01]  /*0f60*/  VOTEU.ALL UP0, P0 ;  /* 0x0000000000ff7886 */ /* 0x000fe20000000000 */
[----:B------:R-:W2:Y:S10]  /*0f70*/  FENCE.VIEW.ASYNC.S ;  /* 0x00000000000073c6 */ /* 0x000eb40000000000 */
[----:B--2---:R2:W3:Y:S01]  /*0f80*/  @!UP0 SYNCS.EXCH.64 URZ, [UR6+0x130], UR4 ;  /* 0x0001300406ff85b2 */ /* 0x0044e20008000100 */
[----:B------:R-:W-:Y:S05]  /*0f90*/  BRA.U !UP1, `(.L_x_16) ;  /* 0x0000000109087547 */ /* 0x000fea000b800000 */
[----:B-1-3--:R-:W-:Y:S01]  /*0fa0*/  UCGABAR_ARV ;  /* 0x00000000000079c7 */ /* 0x00afe20008000000 */
[----:B------:R-:W-:Y:S05]  /*0fb0*/  BRA `(.L_x_17) ;  /* 0x0000000000047947 */ /* 0x000fea0003800000 */
.L_x_16:
[----:B-1-3--:R-:W-:Y:S01]  /*0fc0*/  NOP ;  /* 0x0000000000007918 */ /* 0x00afe20000000000 */
.L_x_17:
[----:B------:R-:W1:Y:S01]  /*0fd0*/  S2UR UR69, SR_CTAID.X ;  /* 0x00000000004579c3 */ /* 0x000e620000002500 */
[----:B------:R-:W-:-:S05]  /*0fe0*/  CS2R.32 R91, SR_CgaSize ;  /* 0x00000000005b7805 */ /* 0x000fca0000008a00 */
[----:B------:R-:W-:-:S05]  /*0ff0*/  IMAD R91, R91, -0xa0, RZ ;  /* 0xffffff605b5b7824 */ /* 0x000fca00078e02ff */
[----:B--2---:R-:W-:-:S14]  /*1000*/  R2UR UR4, R91 ;  /* 0x000000005b0472ca */ /* 0x004fdc00000e0000 */
[----:B------:R-:W2:Y:S01]  /*1010*/  LDCU UR4, c[0x0][UR4+0x2b0] ;  /* 0x00005600040477ac */ /* 0x000ea20008000800 */
[----:B------:R-:W-:-:S05]  /*1020*/  CS2R.32 R91, SR_CgaSize ;  /* 0x00000000005b7805 */ /* 0x000fca0000008a00 */
[----:B------:R-:W-:-:S05]  /*1030*/  IMAD R91, R91, -0xa0, RZ ;  /* 0xffffff605b5b7824 */ /* 0x000fca00078e02ff */
[----:B------:R-:W-:-:S14]  /*1040*/  R2UR UR5, R91 ;  /* 0x000000005b0572ca */ /* 0x000fdc00000e0000 */
[----:B------:R-:W3:Y:S01]  /*1050*/  LDCU UR5, c[0x0][UR5+0x2b4] ;  /* 0x00005680050577ac */ /* 0x000ee20008000800 */
[----:B------:R-:W4:Y:S01]  /*1060*/  S2UR UR25, SR_CTAID.Y ;  /* 0x00000000001979c3 */ /* 0x000f220000002600 */
[----:B------:R-:W-:-:S05]  /*1070*/  CS2R.32 R91, SR_CgaSize ;  /* 0x00000000005b7805 */ /* 0x000fca0000008a00 */
[----:B------:R-:W-:-:S05]  /*1080*/  IMAD R91, R91, -0xa0, RZ ;  /* 0xffffff605b5b7824 */ /* 0x000fca00078e02ff */
[----:B------:R-:W-:-:S14]  /*1090*/  R2UR UR9, R91 ;  /* 0x000000005b0972ca */ /* 0x000fdc00000e0000 */
[----:B------:R-:W3:Y:S01]  /*10a0*/  LDCU UR9, c[0x0][UR9+0x2a0] ;  /* 0x00005400090977ac */ /* 0x000ee20008000800 */
[----:B------:R-:W-:-:S05]  /*10b0*/  CS2R.32 R91, SR_CgaSize ;  /* 0x00000000005b7805 */ /* 0x000fca0000008a00 */
[----:B------:R-:W-:-:S05]  /*10c0*/  IMAD R91, R91, -0xa0, RZ ;  /* 0xffffff605b5b7824 */ /* 0x000fca00078e02ff */
[----:B------:R-:W-:-:S14]  /*10d0*/  R2UR UR10, R91 ;  /* 0x000000005b0a72ca */ /* 0x000fdc00000e0000 */
[----:B------:R-:W3:Y:S01]  /*10e0*/  LDCU UR10, c[0x0][UR10+0x2a4] ;  /* 0x000054800a0a77ac */ /* 0x000ee20008000800 */
[----:B------:R-:W3:Y:S01]  /*10f0*/  S2UR UR16, SR_CgaCtaId ;  /* 0x00000000001079c3 */ /* 0x000ee20000008800 */
[----:B------:R-:W-:Y:S01]  /*1100*/  UMOV UR13, 0x11 ;  /* 0x00000011000d7882 */ /* 0x000fe20000000000 */
[----:B------:R-:W-:Y:S01]  /*1110*/  UMOV UR15, 0x5 ;  /* 0x00000005000f7882 */ /* 0x000fe20000000000 */
[----:B------:R-:W-:Y:S01]  /*1120*/  UMOV UR14, 0xf ;  /* 0x0000000f000e7882 */ /* 0x000fe20000000000 */
[----:B------:R-:W3:Y:S01]  /*1130*/  LDCU UR28, c[0x0][0xf24] ;  /* 0x0001e480ff1c77ac */ /* 0x000ee20008000800 */
[----:B-1----:R-:W-:Y:S01]  /*1140*/  I2FP.F32.U32 R3, UR69 ;  /* 0x0000004500037c45 */ /* 0x002fe20008201000 */
[----:B------:R-:W1:Y:S04]  /*1150*/  LDCU UR39, c[0x0][0xf24] ;  /* 0x0001e480ff2777ac */ /* 0x000e680008000800 */
[----:B--2---:R-:W-:Y:S01]  /*1160*/  FMUL R3, R3, UR4 ;  /* 0x0000000403037c20 */ /* 0x004fe20008400000 */
[----:B------:R-:W2:Y:S01]  /*1170*/  LDCU UR31, c[0x0][0xf30] ;  /* 0x0001e600ff1f77ac */ /* 0x000ea20008000800 */
[----:B----4-:R-:W-:Y:S01]  /*1180*/  I2FP.F32.U32 R2, UR25 ;  /* 0x0000001900027c45 */ /* 0x010fe20008201000 */
[----:B------:R-:W-:-:S03]  /*1190*/  UMOV UR27, UR69 ;  /* 0x00000045001b7c82 */ /* 0x000fc60008000000 */
[----:B------:R-:W4:Y:S01]  /*11a0*/  F2I.U32.TRUNC.NTZ R3, R3 ;  /* 0x0000000300037305 */ /* 0x000f22000020f000 */
[----:B---3--:R-:W-:Y:S01]  /*11b0*/  FMUL R2, R2, UR5 ;  /* 0x0000000502027c20 */ /* 0x008fe20008400000 */
[----:B------:R-:W-:Y:S02]  /*11c0*/  ULOP3.LUT UR7, UR16, 0x4, URZ, 0xc0, !UPT ;  /* 0x0000000410077892 */ /* 0x000fe4000f8ec0ff */
[----:B------:R-:W-:-:S04]  /*11d0*/  ULOP3.LUT UR8, UR16, 0x3, URZ, 0xc0, !UPT ;  /* 0x0000000310087892 */ /* 0x000fc8000f8ec0ff */
[----:B------:R-:W3:Y:S01]  /*11e0*/  F2I.U32.TRUNC.NTZ R2, R2 ;  /* 0x0000000200027305 */ /* 0x000ee2000020f000 */
[----:B------:R-:W-:Y:S02]  /*11f0*/  ULOP3.LUT UR4, UR7, 0x1, UR16, 0xf8, !UPT ;  /* 0x0000000107047892 */ /* 0x000fe4000f8ef810 */
[----:B------:R-:W-:Y:S02]  /*1200*/  UISETP.GT.U32.AND UP2, UPT, UR8, 0xffff, UPT ;  /* 0x0000ffff0800788c */ /* 0x000fe4000bf44070 */
[----:B------:R-:W-:Y:S01]  /*1210*/  UISETP.GT.U32.AND UP1, UPT, UR4, 0xffff, UPT ;  /* 0x0000ffff0400788c */ /* 0x000fe2000bf24070 */
[----:B----4-:R-:W-:Y:S01]  /*1220*/  R2UR UR5, R3 ;  /* 0x00000000030572ca */ /* 0x010fe200000e0000 */
[----:B------:R-:W-:Y:S01]  /*1230*/  UISETP.GT.U32.AND UP0, UPT, UR7, 0xffff, UPT ;  /* 0x0000ffff0700788c */ /* 0x000fe2000bf04070 */
[----:B------:R-:W-:Y:S01]  /*1240*/  PRMT R3, RZ, 0x7610, R3 ;  /* 0x00007610ff037816 */ /* 0x000fe20000000003 */
[----:B------:R-:W-:Y:S02]  /*1250*/  USEL UR48, UR4, 0xffff, !UP1 ;  /* 0x0000ffff04307887 */ /* 0x000fe4000c800000 */
[----:B------:R-:W-:-:S02]  /*1260*/  USHF.R.U32.HI UR12, URZ, 0x1, UR16 ;  /* 0x00000001ff0c7899 */ /* 0x000fc40008011610 */
[----:B------:R-:W-:Y:S01]  /*1270*/  USHF.R.U32.HI UR11, URZ, 0x2, UR16 ;  /* 0x00000002ff0b7899 */ /* 0x000fe20008011610 */
[----:B---3--:R-:W-:Y:S01]  /*1280*/  R2UR UR6, R2 ;  /* 0x00000000020672ca */ /* 0x008fe200000e0000 */
[----:B------:R-:W-:Y:S01]  /*1290*/  USHF.L.U32 UR54, UR16, 0xb, URZ ;  /* 0x0000000b10367899 */ /* 0x000fe200080006ff */
[----:B------:R-:W-:Y:S01]  /*12a0*/  PRMT R2, RZ, 0x7610, R2 ;  /* 0x00007610ff027816 */ /* 0x000fe20000000002 */
[----:B------:R-:W-:Y:S02]  /*12b0*/  USHF.L.U32 UR51, UR16, 0xa, URZ ;  /* 0x0000000a10337899 */ /* 0x000fe400080006ff */
[----:B------:R-:W-:Y:S02]  /*12c0*/  UIADD3 UR5, UPT, UPT, -UR5, URZ, URZ ;  /* 0x000000ff05057290 */ /* 0x000fe4000fffe1ff */
[----:B------:R-:W-:Y:S02]  /*12d0*/  USHF.L.U32 UR50, UR16, 0x6, URZ ;  /* 0x0000000610327899 */ /* 0x000fe400080006ff */
[----:B------:R-:W-:-:S02]  /*12e0*/  UIMAD UR5, UR9, UR5, UR69 ;  /* 0x00000005090572a4 */ /* 0x000fc4000f8e0245 */
[----:B------:R-:W-:Y:S02]  /*12f0*/  USHF.L.U32 UR26, UR16, 0x5, URZ ;  /* 0x00000005101a7899 */ /* 0x000fe400080006ff */
[----:B------:R-:W-:Y:S02]  /*1300*/  UIADD3 UR4, UPT, UPT, -UR6, URZ, URZ ;  /* 0x000000ff06047290 */ /* 0x000fe4000fffe1ff */
[----:B------:R-:W-:Y:S01]  /*1310*/  IMAD.U32 R91, RZ, RZ, UR5 ;  /* 0x00000005ff5b7e24 */ /* 0x000fe2000f8e00ff */
[----:B------:R-:W-:Y:S02]  /*1320*/  USHF.L.U32 UR37, UR16, 0x7, URZ ;  /* 0x0000000710257899 */ /* 0x000fe400080006ff */
[----:B------:R-:W-:Y:S02]  /*1330*/  UIMAD UR4, UR10, UR4, UR25 ;  /* 0x000000040a0472a4 */ /* 0x000fe4000f8e0219 */
[----:B------:R-:W-:Y:S02]  /*1340*/  USEL UR49, UR8, 0xffff, !UP2 ;  /* 0x0000ffff08317887 */ /* 0x000fe4000d000000 */
[----:B------:R-:W-:-:S02]  /*1350*/  USEL UR45, UR7, 0xffff, !UP0 ;  /* 0x0000ffff072d7887 */ /* 0x000fc4000c000000 */
[----:B------:R-:W-:Y:S01]  /*1360*/  IMAD.U32 R90, RZ, RZ, UR4 ;  /* 0x00000004ff5a7e24 */ /* 0x000fe2000f8e00ff */
[----:B-12---:R-:W-:Y:S09]  /*1370*/  BRA.U UP6, `(.L_x_18) ;  /* 0x00000001066c7547 */ /* 0x006ff2000b800000 */
[----:B------:R-:W-:Y:S02]  /*1380*/  R2UR UR16, R90 ;  /* 0x000000005a1072ca */ /* 0x000fe400000e0000 */
[----:B------:R-:W-:-:S11]  /*1390*/  R2UR UR5, R91 ;  /* 0x000000005b0572ca */ /* 0x000fd600000e0000 */
[----:B------:R-:W-:Y:S02]  /*13a0*/  UISETP.NE.AND UP0, UPT, UR16, URZ, UPT ;  /* 0x000000ff1000728c */ /* 0x000fe4000bf05270 */
[----:B------:R-:W-:Y:S02]  /*13b0*/  UISETP.NE.AND UP2, UPT, UR16, 0x1, UPT ;  /* 0x000000011000788c */ /* 0x000fe4000bf45270 */
[----:B------:R-:W-:Y:S02]  /*13c0*/  ULOP3.LUT UR4, UR5, 0x2, URZ, 0x3c, !UPT ;  /* 0x0000000205047892 */ /* 0x000fe4000f8e3cff */
[----:B------:R-:W-:Y:S02]  /*13d0*/  UISETP.GT.U32.AND UP4, UPT, UR5, 0x1, UP0 ;  /* 0x000000010500788c */ /* 0x000fe40008784070 */
[----:B------:R-:W-:Y:S02]  /*13e0*/  UISETP.GT.U32.AND UP3, UPT, UR5, 0x1, UP2 ;  /* 0x000000010500788c */ /* 0x000fe40009764070 */
[----:B------:R-:W-:-:S02]  /*13f0*/  UISETP.GT.U32.AND UP1, UPT, UR4, 0x1, UP0 ;  /* 0x000000010400788c */ /* 0x000fc40008724070 */
[----:B------:R-:W-:Y:S02]  /*1400*/  ULOP3.LUT UR10, UR5, 0xfffffffe, URZ, 0xc0, !UPT ;  /* 0xfffffffe050a7892 */ /* 0x000fe4000f8ec0ff */
[----:B------:R-:W-:Y:S02]  /*1410*/  UISETP.GT.U32.AND UP0, UPT, UR4, 0x1, UP2 ;  /* 0x000000010400788c */ /* 0x000fe40009704070 */
[----:B------:R-:W-:Y:S02]  /*1420*/  USEL UR6, URZ, 0x1, UP4 ;  /* 0x00000001ff067887 */ /* 0x000fe4000a000000 */
[----:B------:R-:W-:Y:S02]  /*1430*/  USEL UR5, URZ, 0x10, UP3 ;  /* 0x00000010ff057887 */ /* 0x000fe40009800000 */
[----:B------:R-:W-:Y:S02]  /*1440*/  USEL UR4, URZ, 0x2, UP4 ;  /* 0x00000002ff047887 */ /* 0x000fe4000a000000 */
[----:B------:R-:W-:-:S02]  /*1450*/  USEL UR9, URZ, 0x20, UP3 ;  /* 0x00000020ff097887 */ /* 0x000fc40009800000 */
[----:B------:R-:W-:Y:S02]  /*1460*/  USEL UR8, URZ, 0x4, UP1 ;  /* 0x00000004ff087887 */ /* 0x000fe40008800000 */
[----:B------:R-:W-:Y:S02]  /*1470*/  UIADD3 UR4, UPT, UPT, UR4, UR5, UR6 ;  /* 0x0000000504047290 */ /* 0x000fe4000fffe006 */
[----:B------:R-:W-:Y:S02]  /*1480*/  USEL UR6, URZ, 0x8, UP1 ;  /* 0x00000008ff067887 */ /* 0x000fe40008800000 */
[----:B------:R-:W-:Y:S02]  /*1490*/  USEL UR7, URZ, 0x40, UP0 ;  /* 0x00000040ff077887 */ /* 0x000fe40008000000 */
[----:B------:R-:W-:Y:S02]  /*14a0*/  UIADD3 UR5, UPT, UPT, UR8, UR9, UR4 ;  /* 0x0000000908057290 */ /* 0x000fe4000fffe004 */
[----:B------:R-:W-:-:S02]  /*14b0*/  ULEA UR4, UR16, UR10, 0x2 ;  /* 0x0000000a10047291 */ /* 0x000fc4000f8e10ff */
[----:B------:R-:W-:Y:S02]  /*14c0*/  USEL UR8, URZ, 0x80, UP0 ;  /* 0x00000080ff087887 */ /* 0x000fe40008000000 */
[----:B------:R-:W-:-:S03]  /*14d0*/  UIADD3 UR5, UPT, UPT, UR6, UR7, UR5 ;  /* 0x0000000706057290 */ /* 0x000fc6000fffe005 */
[----:B------:R-:W-:Y:S01]  /*14e0*/  UMOV UR6, 0x3 ;  /* 0x0000000300067882 */ /* 0x000fe20000000000 */
[----:B------:R-:W-:Y:S02]  /*14f0*/  UIADD3 UR5, UPT, UPT, UR5, UR8, URZ ;  /* 0x0000000805057290 */ /* 0x000fe4000fffe0ff */
[----:B------:R-:W-:-:S04]  /*1500*/  USHF.L.U32 UR4, UR6, UR4, URZ ;  /* 0x0000000406047299 */ /* 0x000fc800080006ff */
[----:B------:R-:W-:Y:S02]  /*1510*/  IMAD.U32 R3, RZ, RZ, UR5 ;  /* 0x00000005ff037e24 */ /* 0x000fe4000f8e00ff */
[----:B------:R-:W-:-:S07]  /*1520*/  IMAD.U32 R2, RZ, RZ, UR4 ;  /* 0x00000004ff027e24 */ /* 0x000fce000f8e00ff */
.L_x_18:
[----:B------:R-:W1:Y:S01]  /*1530*/  S2UR UR44, SR_CTAID.Z ;  /* 0x00000000002c79c3 */ /* 0x000e620000002700 */
[----:B------:R-:W-:Y:S02]  /*1540*/  UISETP.GE.AND UP0, UPT, UR28, 0x1, UPT ;  /* 0x000000011c00788c */ /* 0x000fe4000bf06270 */
[----:B------:R-:W-:Y:S02]  /*1550*/  ULOP3.LUT UR37, UR37, 0x180, URZ, 0xc0, !UPT ;  /* 0x0000018025257892 */ /* 0x000fe4000f8ec0ff */
[----:B------:R-:W-:Y:S02]  /*1560*/  ULOP3.LUT UR49, UR49, 0xffff, URZ, 0xc0, !UPT ;  /* 0x0000ffff31317892 */ /* 0x000fe4000f8ec0ff */
[----:B------:R-:W-:Y:S02]  /*1570*/  ULOP3.LUT UR45, UR45, 0xffff, URZ, 0xc0, !UPT ;  /* 0x0000ffff2d2d7892 */ /* 0x000fe4000f8ec0ff */
[----:B------:R-:W-:Y:S02]  /*1580*/  ULOP3.LUT UR48, UR48, 0xffff, URZ, 0xc0, !UPT ;  /* 0x0000ffff30307892 */ /* 0x000fe4000f8ec0ff */
[----:B------:R-:W-:-:S02]  /*1590*/  UISETP.NE.AND UP3, UPT, UR24, 0x2, UPT ;  /* 0x000000021800788c */ /* 0x000fc4000bf65270 */
[----:B------:R-:W-:Y:S02]  /*15a0*/  ULOP3.LUT UR30, UR69, 0x1, URZ, 0xc0, !UPT ;  /* 0x00000001451e7892 */ /* 0x000fe4000f8ec0ff */
[----:B------:R-:W-:Y:S02]  /*15b0*/  ULOP3.LUT UR67, UR12, 0x1, URZ, 0xc0, !UPT ;  /* 0x000000010c437892 */ /* 0x000fe4000f8ec0ff */
[----:B------:R-:W-:Y:S02]  /*15c0*/  ULOP3.LUT UR66, UR11, 0x1, URZ, 0xc0, !UPT ;  /* 0x000000010b427892 */ /* 0x000fe4000f8ec0ff */
[----:B------:R-:W-:Y:S02]  /*15d0*/  ULOP3.LUT UR54, UR54, 0x2000, URZ, 0xc0, !UPT ;  /* 0x0000200036367892 */ /* 0x000fe4000f8ec0ff */
[----:B------:R-:W-:Y:S02]  /*15e0*/  ULOP3.LUT UR51, UR51, 0x800, URZ, 0xc0, !UPT ;  /* 0x0000080033337892 */ /* 0x000fe4000f8ec0ff */
[----:B------:R-:W-:-:S02]  /*15f0*/  ULOP3.LUT UR50, UR50, 0x100, URZ, 0xc0, !UPT ;  /* 0x0000010032327892 */ /* 0x000fc4000f8ec0ff */
[----:B------:R-:W-:Y:S02]  /*1600*/  ULOP3.LUT UR26, UR26, 0x80, URZ, 0xc0, !UPT ;  /* 0x000000801a1a7892 */ /* 0x000fe4000f8ec0ff */
[----:B------:R-:W-:Y:S02]  /*1610*/  USHF.R.U32.HI UR10, URZ, 0x1, UR37 ;  /* 0x00000001ff0a7899 */ /* 0x000fe40008011625 */
[----:B------:R-:W-:Y:S02]  /*1620*/  USHF.L.U32 UR49, UR13, UR49, URZ ;  /* 0x000000310d317299 */ /* 0x000fe400080006ff */
[----:B------:R-:W-:Y:S02]  /*1630*/  USHF.L.U32 UR45, UR14, UR45, URZ ;  /* 0x0000002d0e2d7299 */ /* 0x000fe400080006ff */
[----:B------:R-:W-:Y:S01]  /*1640*/  USHF.L.U32 UR48, UR15, UR48, URZ ;  /* 0x000000300f307299 */ /* 0x000fe200080006ff */
[----:B-1----:R-:W-:Y:S11]  /*1650*/  BRA.U !UP0, `(.L_x_19) ;  /* 0x0000000108d47547 */ /* 0x002ff6000b800000 */
[----:B------:R-:W1:Y:S01]  /*1660*/  LDCU.128 UR12, c[0x0][0xf10] ;  /* 0x0001e200ff0c77ac */ /* 0x000e620008000c00 */
[----:B------:R-:W2:Y:S01]  /*1670*/  LDCU UR6, c[0x0][0x370] ;  /* 0x00006e00ff0677ac */ /* 0x000ea20008000800 */
[----:B------:R-:W3:Y:S01]  /*1680*/  LDCU UR5, c[0x0][0x374] ;  /* 0x00006e80ff0577ac */ /* 0x000ee20008000800 */
[----:B------:R-:W4:Y:S01]  /*1690*/  LDCU UR29, c[0x0][0xf0c] ;  /* 0x0001e180ff1d77ac */ /* 0x000f220008000800 */
[----:B------:R-:W4:Y:S01]  /*16a0*/  LDCU UR7, c[0x0][0xf20] ;  /* 0x0001e400ff0777ac */ /* 0x000f220008000800 */
[----:B------:R-:W4:Y:S01]  /*16b0*/  LDCU.64 UR8, c[0x0][0xf28] ;  /* 0x0001e500ff0877ac */ /* 0x000f220008000a00 */
[----:B-1----:R-:W-:Y:S02]  /*16c0*/  UISETP.NE.AND UP0, UPT, UR14, 0x1, UPT ;  /* 0x000000010e00788c */ /* 0x002fe4000bf05270 */
[----:B---3--:R-:W-:Y:S02]  /*16d0*/  UIMAD.WIDE.U32 UR16, UR5, UR15, URZ ;  /* 0x0000000f051072a5 */ /* 0x008fe4000f8e00ff */
[----:B--2---:R-:W-:-:S02]  /*16e0*/  UIMAD.WIDE.U32 UR20, UR6, UR12, URZ ;  /* 0x0000000c061472a5 */ /* 0x004fc4000f8e00ff */
[----:B----4-:R-:W-:Y:S02]  /*16f0*/  UISETP.NE.AND UP1, UPT, UR29, 0x1, UPT ;  /* 0x000000011d00788c */ /* 0x010fe4000bf25270 */
[----:B------:R-:W-:Y:S01]  /*1700*/  UISETP.NE.AND UP2, UPT, UR28, 0x1, UPT ;  /* 0x000000011c00788c */ /* 0x000fe2000bf45270 */
[----:B------:R-:W-:Y:S02]  /*1710*/  UMOV UR16, UR17 ;  /* 0x0000001100107c82 */ /* 0x000fe40008000000 */
[----:B------:R-:W-:Y:S01]  /*1720*/  UMOV UR20, UR21 ;  /* 0x0000001500147c82 */ /* 0x000fe20008000000 */
[----:B------:R-:W-:Y:S02]  /*1730*/  @UP0 USHF.R.U32.HI UR5, URZ, UR7, UR16 ;  /* 0x00000007ff050299 */ /* 0x000fe40008011610 */
[----:B------:R-:W-:Y:S02]  /*1740*/  UIMAD.WIDE.U32 UR22, UR25, UR15, URZ ;  /* 0x0000000f191672a5 */ /* 0x000fe4000f8e00ff */
[----:B------:R-:W-:-:S02]  /*1750*/  UIMAD.WIDE.U32 UR16, UR5, UR8, URZ ;  /* 0x00000008051072a5 */ /* 0x000fc4000f8e00ff */
[----:B------:R-:W-:Y:S02]  /*1760*/  @UP1 USHF.R.U32.HI UR6, URZ, UR13, UR20 ;  /* 0x0000000dff061299 */ /* 0x000fe40008011614 */
[----:B------:R-:W-:Y:S02]  /*1770*/  UIMAD.WIDE.U32 UR18, UR27, UR12, URZ ;  /* 0x0000000c1b1272a5 */ /* 0x000fe4000f8e00ff */
[----:B------:R-:W-:Y:S01]  /*1780*/  UIMAD.WIDE.U32 UR20, UR6, UR8, URZ ;  /* 0x00000008061472a5 */ /* 0x000fe2000f8e00ff */
[----:B------:R-:W-:Y:S01]  /*1790*/  UMOV UR4, UR23 ;  /* 0x0000001700047c82 */ /* 0x000fe20008000000 */
[----:B------:R-:W-:Y:S01]  /*17a0*/  UMOV UR16, UR17 ;  /* 0x0000001100107c82 */ /* 0x000fe20008000000 */
[----:B------:R-:W-:Y:S02]  /*17b0*/  USHF.R.U32.HI UR4, URZ, UR7, UR4 ;  /* 0x00000007ff047299 */ /* 0x000fe40008011604 */
[----:B------:R-:W-:Y:S01]  /*17c0*/  @UP2 USHF.R.U32.HI UR5, URZ, UR9, UR16 ;  /* 0x00000009ff052299 */ /* 0x000fe20008011610 */
[----:B------:R-:W-:Y:S01]  /*17d0*/  UMOV UR18, UR19 ;  /* 0x0000001300127c82 */ /* 0x000fe20008000000 */
[----:B------:R-:W-:Y:S01]  /*17e0*/  UMOV UR20, UR21 ;  /* 0x0000001500147c82 */ /* 0x000fe20008000000 */
[----:B------:R-:W-:-:S02]  /*17f0*/  USHF.R.U32.HI UR13, URZ, UR13, UR18 ;  /* 0x0000000dff0d7299 */ /* 0x000fc40008011612 */
[----:B------:R-:W-:Y:S02]  /*1800*/  USEL UR4, UR25, UR4, !UP0 ;  /* 0x0000000419047287 */ /* 0x000fe4000c000000 */
[----:B------:R-:W-:Y:S02]  /*1810*/  @UP2 USHF.R.U32.HI UR6, URZ, UR9, UR20 ;  /* 0x00000009ff062299 */ /* 0x000fe40008011614 */
[----:B------:R-:W-:Y:S02]  /*1820*/  UIMAD UR7, UR5, UR28, URZ ;  /* 0x0000001c050772a4 */ /* 0x000fe4000f8e02ff */
[----:B------:R-:W-:Y:S02]  /*1830*/  USEL UR5, UR27, UR13, !UP1 ;  /* 0x0000000d1b057287 */ /* 0x000fe4000c800000 */
[----:B------:R-:W-:Y:S02]  /*1840*/  UIMAD UR11, UR6, UR28, URZ ;  /* 0x0000001c060b72a4 */ /* 0x000fe4000f8e02ff */
[----:B------:R-:W-:-:S02]  /*1850*/  UISETP.GE.AND UP0, UPT, UR4, UR7, UPT ;  /* 0x000000070400728c */ /* 0x000fc4000bf06270 */
[----:B------:R-:W-:Y:S02]  /*1860*/  UIMAD.WIDE.U32 UR12, UR4, UR8, URZ ;  /* 0x00000008040c72a5 */ /* 0x000fe4000f8e00ff */
[----:B------:R-:W-:Y:S02]  /*1870*/  UISETP.GE.OR UP0, UPT, UR5, UR11, UP0 ;  /* 0x0000000b0500728c */ /* 0x000fe40008706670 */
[----:B------:R-:W-:Y:S02]  /*1880*/  UIMAD.WIDE.U32 UR16, UR5, UR8, URZ ;  /* 0x00000008051072a5 */ /* 0x000fe4000f8e00ff */
[----:B------:R-:W-:Y:S01]  /*1890*/  UIADD3 UR11, UPT, UPT, -UR4, URZ, URZ ;  /* 0x000000ff040b7290 */ /* 0x000fe2000fffe1ff */
[----:B------:R-:W-:Y:S01]  /*18a0*/  UMOV UR8, UR13 ;  /* 0x0000000d00087c82 */ /* 0x000fe20008000000 */
[----:B------:R-:W-:Y:S02]  /*18b0*/  UIADD3 UR12, UPT, UPT, -UR5, URZ, URZ ;  /* 0x000000ff050c7290 */ /* 0x000fe4000fffe1ff */
[----:B------:R-:W-:-:S03]  /*18c0*/  USHF.R.U32.HI UR8, URZ, UR9, UR8 ;  /* 0x00000009ff087299 */ /* 0x000fc60008011608 */
[----:B------:R-:W-:Y:S01]  /*18d0*/  @!UP0 UMOV UR7, UR17 ;  /* 0x0000001100078c82 */ /* 0x000fe20008000000 */
[----:B------:R-:W-:Y:S02]  /*18e0*/  UIMAD UR25, UR14, UR11, UR25 ;  /* 0x0000000b0e1972a4 */ /* 0x000fe4000f8e0219 */
[----:B------:R-:W-:Y:S02]  /*18f0*/  USEL UR8, UR4, UR8, !UP2 ;  /* 0x0000000804087287 */ /* 0x000fe4000d000000 */
[----:B------:R-:W-:Y:S02]  /*1900*/  @!UP0 USHF.R.U32.HI UR7, URZ, UR9, UR7 ;  /* 0x00000009ff078299 */ /* 0x000fe40008011607 */
[----:B------:R-:W-:Y:S02]  /*1910*/  UIADD3 UR9, UPT, UPT, -UR8, URZ, URZ ;  /* 0x000000ff08097290 */ /* 0x000fe4000fffe1ff */
[----:B------:R-:W-:Y:S02]  /*1920*/  @!UP0 USEL UR7, UR5, UR7, !UP2 ;  /* 0x0000000705078287 */ /* 0x000fe4000d000000 */
[----:B------:R-:W-:-:S02]  /*1930*/  UIMAD UR9, UR28, UR9, UR4 ;  /* 0x000000091c0972a4 */ /* 0x000fc4000f8e0204 */
[----:B------:R-:W-:Y:S02]  /*1940*/  @!UP0 UIADD3 UR8, UPT, UPT, UR8, -UR7, URZ ;  /* 0x8000000708088290 */ /* 0x000fe4000fffe0ff */
[----:B------:R-:W-:Y:S02]  /*1950*/  @!UP0 UIMAD UR6, UR9, UR6, UR7 ;  /* 0x00000006090682a4 */ /* 0x000fe4000f8e0207 */
[----:B------:R-:W-:Y:S02]  /*1960*/  @!UP0 UIMAD UR4, UR8, UR28, UR5 ;  /* 0x0000001c080482a4 */ /* 0x000fe4000f8e0205 */
[----:B------:R-:W-:Y:S02]  /*1970*/  UIMAD UR27, UR29, UR12, UR27 ;  /* 0x0000000c1d1b72a4 */ /* 0x000fe4000f8e021b */
[----:B------:R-:W-:Y:S01]  /*1980*/  UIMAD UR25, UR4, UR14, UR25 ;  /* 0x0000000e041972a4 */ /* 0x000fe2000f8e0219 */
[----:B------:R-:W-:Y:S02]  /*1990*/  @!UP0 UMOV UR5, UR6 ;  /* 0x0000000600058c82 */ /* 0x000fe40008000000 */
[----:B------:R-:W-:-:S12]  /*19a0*/  UIMAD UR27, UR5, UR29, UR27 ;  /* 0x0000001d051b72a4 */ /* 0x000fd8000f8e021b */
.L_x_19:
[----:B------:R-:W-:-:S09]  /*19b0*/  UISETP.NE.AND UP0, UPT, UR31, 0x1, UPT ;  /* 0x000000011f00788c */ /* 0x000fd2000bf05270 */
[----:B------:R-:W-:Y:S05]  /*19c0*/  BRA.U UP0, `(.L_x_20) ;  /* 0x0000000100447547 */ /* 0x000fea000b800000 */
[----:B------:R-:W1:Y:S01]  /*19d0*/  LDCU.128 UR12, c[0x0][0xf10] ;  /* 0x0001e200ff0c77ac */ /* 0x000e620008000c00 */
[----:B------:R-:W2:Y:S01]  /*19e0*/  LDCU UR8, c[0x0][0xf0c] ;  /* 0x0001e180ff0877ac */ /* 0x000ea20008000800 */
[----:B------:R-:W3:Y:S01]  /*19f0*/  LDCU UR9, c[0x0][0xf20] ;  /* 0x0001e400ff0977ac */ /* 0x000ee20008000800 */
[----:B-1----:R-:W-:Y:S02]  /*1a00*/  UIMAD.WIDE.U32 UR6, UR27, UR12, URZ ;  /* 0x0000000c1b0672a5 */ /* 0x002fe4000f8e00ff */
[----:B------:R-:W-:Y:S02]  /*1a10*/  UIMAD.WIDE.U32 UR4, UR25, UR15, URZ ;  /* 0x0000000f190472a5 */ /* 0x000fe4000f8e00ff */
[----:B--2---:R-:W-:Y:S02]  /*1a20*/  UISETP.NE.AND UP1, UPT, UR8, 0x1, UPT ;  /* 0x000000010800788c */ /* 0x004fe4000bf25270 */
[----:B------:R-:W-:Y:S01]  /*1a30*/  UISETP.NE.AND UP0, UPT, UR14, 0x1, UPT ;  /* 0x000000010e00788c */ /* 0x000fe2000bf05270 */
[----:B------:R-:W-:-:S02]  /*1a40*/  UMOV UR6, UR7 ;  /* 0x0000000700067c82 */ /* 0x000fc40008000000 */
[----:B------:R-:W-:Y:S01]  /*1a50*/  UMOV UR4, UR5 ;  /* 0x0000000500047c82 */ /* 0x000fe20008000000 */
[----:B------:R-:W-:Y:S02]  /*1a60*/  USHF.R.U32.HI UR13, URZ, UR13, UR6 ;  /* 0x0000000dff0d7299 */ /* 0x000fe40008011606 */
[----:B---3--:R-:W-:Y:S02]  /*1a70*/  USHF.R.U32.HI UR4, URZ, UR9, UR4 ;  /* 0x00000009ff047299 */ /* 0x008fe40008011604 */
[----:B------:R-:W-:Y:S02]  /*1a80*/  USEL UR5, UR27, UR13, !UP1 ;  /* 0x0000000d1b057287 */ /* 0x000fe4000c800000 */
[----:B------:R-:W-:-:S04]  /*1a90*/  USEL UR4, UR25, UR4, !UP0 ;  /* 0x0000000419047287 */ /* 0x000fc8000c000000 */
[----:B------:R-:W-:Y:S02]  /*1aa0*/  UIADD3 UR6, UPT, UPT, UR5, -UR4, URZ ;  /* 0x8000000405067290 */ /* 0x000fe4000fffe0ff */
[----:B------:R-:W-:Y:S02]  /*1ab0*/  UIADD3 UR4, UPT, UPT, -UR5, UR4, URZ ;  /* 0x0000000405047290 */ /* 0x000fe4000fffe1ff */
[----:B------:R-:W-:Y:S02]  /*1ac0*/  UIMAD UR25, UR6, UR14, UR25 ;  /* 0x0000000e061972a4 */ /* 0x000fe4000f8e0219 */
[----:B------:R-:W-:-:S12]  /*1ad0*/  UIMAD UR27, UR4, UR8, UR27 ;  /* 0x00000008041b72a4 */ /* 0x000fd8000f8e021b */
.L_x_20:
[----:B------:R-:W-:-:S09]  /*1ae0*/  UISETP.EQ.U32.AND UP0, UPT, UR32, 0x1, UPT ;  /* 0x000000012000788c */ /* 0x000fd2000bf02070 */
[----:B------:R-:W-:Y:S05]  /*1af0*/  BRA.U !UP0, `(.L_x_21) ;  /* 0x00000001080c7547 */ /* 0x000fea000b800000 */
[----:B------:R-:W-:Y:S01]  /*1b00*/  UCGABAR_WAIT ;  /* 0x0000000000007dc7 */ /* 0x000fe20008000000 */
[----:B------:R-:W-:Y:S01]  /*1b10*/  CCTL.IVALL ;  /* 0x00000000ff00798f */ /* 0x000fe20002000000 */
[----:B------:R-:W-:Y:S05]  /*1b20*/  BRA `(.L_x_22) ;  /* 0x0000000000047947 */ /* 0x000fea0003800000 */
.L_x_21:
[----:B------:R-:W-:Y:S06]  /*1b30*/  BAR.SYNC.DEFER_BLOCKING 0x0 ;  /* 0x0000000000007b1d */ /* 0x000fec0000010000 */
.L_x_22:
[----:B------:R-:W-:Y:S05]  /*1b40*/  BRA.U UP3, `(.L_x_23) ;  /* 0x0000001903647547 */ /* 0x000fea000b800000 */
[----:B------:R-:W1:Y:S01]  /*1b50*/  LDCU UR6, c[0x0][0x38c] ;  /* 0x00007180ff0677ac */ /* 0x000e620008000800 */
[----:B------:R-:W2:Y:S01]  /*1b60*/  S2UR UR8, SR_CgaCtaId ;  /* 0x00000000000879c3 */ /* 0x000ea20000008800 */
[----:B------:R-:W-:Y:S01]  /*1b70*/  PLOP3.LUT P2, PT, PT, PT, UP5, 0x80, 0x8 ;  /* 0x000000000008781c */ /* 0x000fe20003f4f058 */
[----:B------:R-:W-:Y:S01]  /*1b80*/  IMAD.MOV.U32 R12, RZ, RZ, 0x1 ;  /* 0x00000001ff0c7424 */ /* 0x000fe200078e00ff */
[----:B------:R-:W-:Y:S01]  /*1b90*/  UMOV UR7, 0x400 ;  /* 0x0000040000077882 */ /* 0x000fe20000000000 */
[----:B------:R-:W-:Y:S01]  /*1ba0*/  UISETP.NE.AND UP1, UPT, UR24, URZ, UPT ;  /* 0x000000ff1800728c */ /* 0x000fe2000bf25270 */
[----:B------:R-:W-:Y:S02]  /*1bb0*/  ISETP.NE.AND P3, PT, R0, RZ, P4 ;  /* 0x000000ff0000720c */ /* 0x000fe40002765270 */
[----:B------:R-:W-:Y:S02]  /*1bc0*/  CS2R R10, SRZ ;  /* 0x00000000000a7805 */ /* 0x000fe4000001ff00 */
[----:B------:R-:W-:Y:S01]  /*1bd0*/  PLOP3.LUT P2, PT, P2, PT, PT, 0x8, 0x80 ;  /* 0x000000000080781c */ /* 0x000fe2000174e170 */
[----:B------:R-:W-:Y:S01]  /*1be0*/  IMAD.MOV.U32 R9, RZ, RZ, RZ ;  /* 0x000000ffff097224 */ /* 0x000fe200078e00ff */
[----:B------:R-:W3:Y:S01]  /*1bf0*/  LDCU UR61, c[0x0][0x370] ;  /* 0x00006e00ff3d77ac */ /* 0x000ee20008000800 */
[----:B------:R-:W-:Y:S01]  /*1c00*/  IMAD.MOV.U32 R8, RZ, RZ, 0x1 ;  /* 0x00000001ff087424 */ /* 0x000fe200078e00ff */
[----:B------:R-:W4:Y:S01]  /*1c10*/  LDCU.64 UR46, c[0x0][0x348] ;  /* 0x00006900ff2e77ac */ /* 0x000f220008000a00 */
[----:B-1----:R-:W-:-:S02]  /*1c20*/  UIADD3 UR5, UPT, UPT, UR6, 0x7f, URZ ;  /* 0x0000007f06057890 */ /* 0x002fc4000fffe0ff */
[----:B------:R-:W-:Y:S02]  /*1c30*/  ULEA UR67, UR30, UR67, 0x1 ;  /* 0x000000431e437291 */ /* 0x000fe4000f8e08ff */
[----:B------:R-:W-:Y:S02]  /*1c40*/  USHF.R.S32.HI UR4, URZ, 0x1f, UR5 ;  /* 0x0000001fff047899 */ /* 0x000fe40008011405 */
[----:B------:R-:W-:Y:S02]  /*1c50*/  ULEA UR66, UR30, UR66, 0x1 ;  /* 0x000000421e427291 */ /* 0x000fe4000f8e08ff */
[----:B------:R-:W-:Y:S02]  /*1c60*/  ULEA.HI UR4, UR4, UR5, URZ, 0x7 ;  /* 0x0000000504047291 */ /* 0x000fe4000f8f38ff */
[----:B--2---:R-:W-:Y:S02]  /*1c70*/  ULEA UR7, UR8, UR7, 0x18 ;  /* 0x0000000708077291 */ /* 0x004fe4000f8ec0ff */
[----:B------:R-:W-:-:S02]  /*1c80*/  USHF.R.S32.HI UR63, URZ, 0x7, UR4 ;  /* 0x00000007ff3f7899 */ /* 0x000fc40008011404 */
[----:B------:R-:W-:Y:S02]  /*1c90*/  UIADD3 UR4, UPT, UPT, UR6, -0x1, URZ ;  /* 0xffffffff06047890 */ /* 0x000fe4000fffe0ff */
[----:B------:R-:W-:Y:S02]  /*1ca0*/  UISETP.LT.U32.AND UP0, UPT, UR63, 0x9, UPT ;  /* 0x000000093f00788c */ /* 0x000fe4000bf01070 */
[----:B------:R-:W-:Y:S02]  /*1cb0*/  UISETP.GE.U32.AND UP2, UPT, UR4, -0xff, UPT ;  /* 0xffffff010400788c */ /* 0x000fe4000bf46070 */
[----:B------:R-:W-:Y:S02]  /*1cc0*/  USEL UR62, UR63, 0x9, UP0 ;  /* 0x000000093f3e7887 */ /* 0x000fe40008000000 */
[----:B------:R-:W-:Y:S02]  /*1cd0*/  UIADD3 UR68, UPT, UPT, UR6, 0xfe, URZ ;  /* 0x000000fe06447890 */ /* 0x000fe4000fffe0ff */
[----:B------:R-:W-:Y:S01]  /*1ce0*/  UIADD3 UR4, UPT, UPT, UR62, -0x1, URZ ;  /* 0xffffffff3e047890 */ /* 0x000fe2000fffe0ff */
[----:B------:R-:W1:Y:S04]  /*1cf0*/  LDCU UR60, c[0x0][0x374] ;  /* 0x00006e80ff3c77ac */ /* 0x000e680008000800 */
[----:B------:R-:W-:-:S02]  /*1d00*/  @UP2 UIADD3 UR4, UPT, UPT, UR62, URZ, URZ ;  /* 0x000000ff3e042290 */ /* 0x000fc4000fffe0ff */
[----:B------:R-:W-:Y:S02]  /*1d10*/  USEL UR38, UR38, 0x2, UP1 ;  /* 0x0000000226267887 */ /* 0x000fe40008800000 */
[----:B------:R-:W-:Y:S02]  /*1d20*/  UIADD3 UR57, UPT, UPT, UR7, 0x6400, UR54 ;  /* 0x0000640007397890 */ /* 0x000fe4000fffe036 */
[----:B------:R-:W-:Y:S02]  /*1d30*/  UIADD3 UR56, UPT, UPT, UR7, 0x2a400, UR51 ;  /* 0x0002a40007387890 */ /* 0x000fe4000fffe033 */
[----:B------:R-:W-:Y:S02]  /*1d40*/  UIADD3 UR65, UPT, UPT, UR63, -UR62, URZ ;  /* 0x8000003e3f417290 */ /* 0x000fe4000fffe0ff */
[----:B------:R-:W-:Y:S02]  /*1d50*/  UIADD3 UR55, UPT, UPT, UR4, 0x1, URZ ;  /* 0x0000000104377890 */ /* 0x000fe4000fffe0ff */
[----:B------:R-:W-:Y:S01]  /*1d60*/  UIADD3 UR64, UPT, UPT, -UR4, URZ, URZ ;  /* 0x000000ff04407290 */ /* 0x000fe2000fffe1ff */
[----:B---34-:R-:W-:-:S11]  /*1d70*/  UMOV UR14, URZ ;  /* 0x000000ff000e7c82 */ /* 0x018fd60008000000 */
.L_x_47:
[----:B------:R-:W2:Y:S02]  /*1d80*/  S2UR UR4, SR_CgaCtaId ;  /* 0x00000000000479c3 */ /* 0x000ea40000008800 */
[----:B--2---:R-:W-:-:S09]  /*1d90*/  UISETP.NE.AND UP0, UPT, UR4, URZ, UPT ;  /* 0x000000ff0400728c */ /* 0x004fd2000bf05270 */
[----:B-1-3--:R-:W-:Y:S05]  /*1da0*/  BRA.U UP0, `(.L_x_24) ;  /* 0x0000000100287547 */ /* 0x00afea000b800000 */
[----:B------:R-:W-:Y:S02]  /*1db0*/  LEA R0, R9, UR7, 0x3 ;  /* 0x0000000709007c11 */ /* 0x000fe4000f8e18ff */
[----:B------:R-:W-:-:S04]  /*1dc0*/  SHF.L.U32 R3, R8, 0x1f, RZ ;  /* 0x0000001f08037819 */ /* 0x000fc800000006ff */
[----:B------:R-:W2:Y:S02]  /*1dd0*/  SYNCS.PHASECHK.TRANS64.TRYWAIT P0, [R0+URZ+0x120], R3 ;  /* 0x00012003000075a7 */ /* 0x000ea400080011ff */
[----:B--2---:R-:W-:Y:S05]  /*1de0*/  @!P0 BRA `(.L_x_25) ;  /* 0x0000007400488947 */ /* 0x004fea0003800000 */
.L_x_143:
[----:B------:R3:W-:Y:S01]  /*1df0*/  SYNCS.ARRIVE.TRANS64.A1T0 RZ, [R0+URZ+0x110], RZ ;  /* 0x000110ff00ff79a7 */ /* 0x0007e200081000ff */
[----:B------:R-:W-:-:S05]  /*1e00*/  VIADD R9, R9, 0x1 ;  /* 0x0000000109097836 */ /* 0x000fca0000000000 */
[----:B------:R-:W-:-:S04]  /*1e10*/  ISETP.NE.AND P0, PT, R9, 0x2, PT ;  /* 0x000000020900780c */ /* 0x000fc80003f05270 */
[----:B--2---:R-:W-:Y:S02]  /*1e20*/  SEL R3, RZ, 0x1, P0 ;  /* 0x00000001ff037807 */ /* 0x004fe40000000000 */
[----:B------:R-:W-:Y:S02]  /*1e30*/  SEL R9, R9, RZ, P0 ;  /* 0x000000ff09097207 */ /* 0x000fe40000000000 */
[----:B------:R-:W-:Y:S02]  /*1e40*/  LOP3.LUT R8, R8, R3, RZ, 0x3c, !PT ;  /* 0x0000000308087212 */ /* 0x000fe400078e3cff */
.L_x_24:
[----:B------:R-:W-:Y:S01]  /*1e50*/  ULEA UR4, UR14, UR7, 0x3 ;  /* 0x000000070e047291 */ /* 0x000fe2000f8e18ff */
[----:B---3--:R-:W-:Y:S01]  /*1e60*/  SHF.L.U32 R0, R12, 0x1f, RZ ;  /* 0x0000001f0c007819 */ /* 0x008fe200000006ff */
[----:B------:R-:W-:Y:S02]  /*1e70*/  UISETP.GE.U32.AND UP0, UPT, UR68, 0xff, UPT ;  /* 0x000000ff4400788c */ /* 0x000fe4000bf06070 */
[----:B------:R-:W-:Y:S02]  /*1e80*/  ULEA UR35, UR25, UR67, 0x2 ;  /* 0x0000004319237291 */ /* 0x000fe4000f8e10ff */
[----:B------:R-:W-:Y:S02]  /*1e90*/  ULEA.HI UR11, UR25, UR25, URZ, 0x1 ;  /* 0x00000019190b7291 */ /* 0x000fe4000f8f08ff */
[----:B------:R-:W-:Y:S01]  /*1ea0*/  USHF.L.U32 UR35, UR35, 0x4, URZ ;  /* 0x0000000423237899 */ /* 0x000fe200080006ff */
[----:B------:R2:W3:Y:S01]  /*1eb0*/  SYNCS.PHASECHK.TRANS64.TRYWAIT P1, [UR4+0x48], R0 ;  /* 0x00004800ff0075a7 */ /* 0x0004e20008021104 */
[----:B------:R-:W-:-:S02]  /*1ec0*/  ULEA.HI UR4, UR27, UR27, URZ, 0x1 ;  /* 0x0000001b1b047291 */ /* 0x000fc4000f8f08ff */
[----:B------:R-:W-:Y:S02]  /*1ed0*/  USHF.R.S32.HI UR11, URZ, 0x1, UR11 ;  /* 0x00000001ff0b7899 */ /* 0x000fe4000801140b */
[----:B------:R-:W-:Y:S02]  /*1ee0*/  USHF.L.U32 UR43, UR4, 0x7, URZ ;  /* 0x00000007042b7899 */ /* 0x000fe400080006ff */
[----:B------:R-:W-:Y:S02]  /*1ef0*/  ULOP3.LUT UR27, UR4, 0xfffffffe, URZ, 0xc0, !UPT ;  /* 0xfffffffe041b7892 */ /* 0x000fe4000f8ec0ff */
[----:B------:R-:W-:Y:S02]  /*1f00*/  ULOP3.LUT UR43, UR43, 0xffffff00, URZ, 0xc0, !UPT ;  /* 0xffffff002b2b7892 */ /* 0x000fe4000f8ec0ff */
[----:B------:R-:W-:Y:S02]  /*1f10*/  ULOP3.LUT UR27, UR27, 0x1, UR69, 0xf8, !UPT ;  /* 0x000000011b1b7892 */ /* 0x000fe4000f8ef845 */
[----:B------:R-:W-:Y:S01]  /*1f20*/  ULEA UR43, UR66, UR43, 0x6 ;  /* 0x0000002b422b7291 */ /* 0x000fe2000f8e30ff */
[----:B------:R-:W-:Y:S01]  /*1f30*/  UMOV UR20, URZ ;  /* 0x000000ff00147c82 */ /* 0x000fe20008000000 */
[----:B------:R-:W-:Y:S10]  /*1f40*/  BRA.U !UP0, `(.L_x_26) ;  /* 0x0000000508287547 */ /* 0x000ff4000b800000 */
[----:B------:R-:W-:Y:S01]  /*1f50*/  UMOV UR15, UR64 ;  /* 0x00000040000f7c82 */ /* 0x000fe20008000000 */
[----:B------:R-:W-:Y:S01]  /*1f60*/  UMOV UR4, UR14 ;  /* 0x0000000e00047c82 */ /* 0x000fe20008000000 */
[----:B------:R-:W-:Y:S01]  /*1f70*/  UMOV UR28, 0xffffffff ;  /* 0xffffffff001c7882 */ /* 0x000fe20000000000 */
[----:B------:R-:W-:-:S05]  /*1f80*/  UMOV UR42, URZ ;  /* 0x000000ff002a7c82 */ /* 0x000fca0008000000 */
.L_x_34:
[----:B------:R-:W-:Y:S01]  /*1f90*/  ULEA UR5, UR4, UR7, 0x3 ;  /* 0x0000000704057291 */ /* 0x000fe2000f8e18ff */
[----:B---3--:R-:W-:Y:S01]  /*1fa0*/  @P4 MOV R2, 0xa800 ;  /* 0x0000a80000024802 */ /* 0x008fe20000000f00 */
[----:B-123--:R-:W-:Y:S10]  /*1fb0*/  @P1 BRA `(.L_x_27) ;  /* 0x00000000000c1947 */ /* 0x00eff40003800000 */
[----:B------:R-:W-:-:S04]  /*1fc0*/  SHF.L.U32 R3, R12, 0x1f, RZ ;  /* 0x0000001f0c037819 */ /* 0x000fc800000006ff */
[----:B------:R-:W3:Y:S02]  /*1fd0*/  SYNCS.PHASECHK.TRANS64.TRYWAIT P0, [UR5+0x48], R3 ;  /* 0x00004803ff0075a7 */ /* 0x000ee40008001105 */
[----:B---3--:R-:W-:Y:S05]  /*1fe0*/  @!P0 BRA `(.L_x_28) ;  /* 0x0000007000dc8947 */ /* 0x008fea0003800000 */
.L_x_27:
[----:B------:R3:W-:Y:S01]  /*1ff0*/  @P4 SYNCS.ARRIVE.TRANS64 RZ, [UR5], R2 ;  /* 0x00000002ffff49a7 */ /* 0x0007e20008000005 */
[----:B------:R-:W-:Y:S02]  /*2000*/  ULOP3.LUT UR6, UR38, 0x2, URZ, 0xfc, !UPT ;  /* 0x0000000226067892 */ /* 0x000fe4000f8efcff */
[----:B------:R-:W-:Y:S02]  /*2010*/  UIADD3 UR15, UPT, UPT, UR15, 0x1, URZ ;  /* 0x000000010f0f7890 */ /* 0x000fe4000fffe0ff */
[----:B------:R-:W-:Y:S02]  /*2020*/  UISETP.NE.AND UP0, UPT, UR6, 0x2, UPT ;  /* 0x000000020600788c */ /* 0x000fe4000bf05270 */
[----:B------:R-:W-:Y:S02]  /*2030*/  UIADD3 UR28, UPT, UPT, UR28, 0x1, URZ ;  /* 0x000000011c1c7890 */ /* 0x000fe4000fffe0ff */
[----:B------:R-:W-:-:S05]  /*2040*/  UISETP.NE.AND UP4, UPT, UR15, 0x1, UPT ;  /* 0x000000010f00788c */ /* 0x000fca000bf85270 */
[----:B------:R-:W-:Y:S05]  /*2050*/  BRA.U UP0, `(.L_x_29) ;  /* 0x0000000100047547 */ /* 0x000fea000b800000 */
[----:B-1----:R-:W-:Y:S05]  /*2060*/  BPT.TRAP 0x1 ;  /* 0x000000040000795c */ /* 0x002fea0000300000 */
.L_x_29:
[----:B------:R-:W-:Y:S04]  /*2070*/  BSSY.RECONVERGENT B0, `(.L_x_30) ;  /* 0x0000003000007945 */ /* 0x000fe80003800200 */
[----:B------:R-:W-:Y:S05]  /*2080*/  @!P3 BRA `(.L_x_31) ;  /* 0x000000000004b947 */ /* 0x000fea0003800000 */
[----:B-1----:R-:W-:Y:S05]  /*2090*/  BPT.TRAP 0x1 ;  /* 0x000000040000795c */ /* 0x002fea0000300000 */
.L_x_31:
[----:B-1----:R-:W-:Y:S05]  /*20a0*/  BSYNC.RECONVERGENT B0 ;  /* 0x0000000000007941 */ /* 0x002fea0003800200 */
.L_x_30:
[----:B------:R-:W-:Y:S01]  /*20b0*/  UIADD3 UR6, UPT, UPT, UR4, 0x1, URZ ;  /* 0x0000000104067890 */ /* 0x000fe2000fffe0ff */
[----:B------:R-:W-:Y:S01]  /*20c0*/  BSSY.RECONVERGENT B0, `(.L_x_32) ;  /* 0x000002e000007945 */ /* 0x000fe20003800200 */
[----:B------:R-:W-:Y:S02]  /*20d0*/  ELECT P0, URZ, PT ;  /* 0x0000000000ff782f */ /* 0x000fe40003800000 */
[----:B------:R-:W-:-:S04]  /*20e0*/  UISETP.NE.AND UP0, UPT, UR6, 0x9, UPT ;  /* 0x000000090600788c */ /* 0x000fc8000bf05270 */
[----:B------:R-:W-:Y:S02]  /*20f0*/  USEL UR8, URZ, 0x1, UP0 ;  /* 0x00000001ff087887 */ /* 0x000fe40008000000 */
[----:B------:R-:W-:-:S04]  /*2100*/  USEL UR14, UR6, URZ, UP0 ;  /* 0x000000ff060e7287 */ /* 0x000fc80008000000 */
[----:B------:R-:W-:Y:S01]  /*2110*/  ULEA UR6, UR14, UR7, 0x3 ;  /* 0x000000070e067291 */ /* 0x000fe2000f8e18ff */
[----:B------:R-:W-:-:S04]  /*2120*/  LOP3.LUT R12, R12, UR8, RZ, 0x3c, !PT ;  /* 0x000000080c0c7c12 */ /* 0x000fc8000f8e3cff */
[----:B--2---:R-:W-:-:S04]  /*2130*/  SHF.L.U32 R0, R12, 0x1f, RZ ;  /* 0x0000001f0c007819 */ /* 0x004fc800000006ff */
[----:B------:R1:W2:Y:S01]  /*2140*/  SYNCS.PHASECHK.TRANS64.TRYWAIT P1, [UR6+0x48], R0 ;  /* 0x00004800ff0075a7 */ /* 0x0002a20008021106 */
[----:B------:R-:W-:Y:S05]  /*2150*/  @!P0 BRA `(.L_x_33) ;  /* 0x0000000000908947 */ /* 0x000fea0003800000 */
[----:B------:R-:W-:Y:S02]  /*2160*/  USHF.L.U32 UR6, UR4, 0x9, URZ ;  /* 0x0000000904067899 */ /* 0x000fe400080006ff */
[----:B------:R-:W-:Y:S02]  /*2170*/  ULEA UR40, UR4, UR54, 0xe ;  /* 0x0000003604287291 */ /* 0x000fe4000f8e70ff */
[----:B------:R-:W-:Y:S02]  /*2180*/  UIADD3 UR22, UP3, UPT, UR46, 0x80, URZ ;  /* 0x000000802e167890 */ /* 0x000fe4000ff7e0ff */
[----:B------:R-:W-:Y:S02]  /*2190*/  ULEA UR32, UR4, UR51, 0xc ;  /* 0x0000003304207291 */ /* 0x000fe4000f8e60ff */
[----:B------:R-:W-:Y:S02]  /*21a0*/  UIADD3 UR20, UP2, UPT, UR46, 0x180, URZ ;  /* 0x000001802e147890 */ /* 0x000fe4000ff5e0ff */
[----:B------:R-:W-:-:S02]  /*21b0*/  UIADD3 UR18, UP1, UPT, UR46, 0x280, URZ ;  /* 0x000002802e127890 */ /* 0x000fc4000ff3e0ff */
[----:B------:R-:W-:Y:S02]  /*21c0*/  ULOP3.LUT UR24, UR50, UR6, URZ, 0xfc, !UPT ;  /* 0x0000000632187292 */ /* 0x000fe4000f8efcff */
[----:B------:R-:W-:Y:S02]  /*21d0*/  UIADD3 UR16, UP0, UPT, UR46, 0x380, URZ ;  /* 0x000003802e107890 */ /* 0x000fe4000ff1e0ff */
[----:B------:R-:W-:Y:S02]  /*21e0*/  ULOP3.LUT UR8, UR6, UR37, URZ, 0xfc, !UPT ;  /* 0x0000002506087292 */ /* 0x000fe4000f8efcff */
[----:B------:R-:W-:Y:S02]  /*21f0*/  ULOP3.LUT UR41, UR5, 0xfefffff8, URZ, 0xc0, !UPT ;  /* 0xfefffff805297892 */ /* 0x000fe4000f8ec0ff */
[----:B------:R-:W-:Y:S02]  /*2200*/  UIADD3.X UR23, UPT, UPT, URZ, UR47, URZ, UP3, !UPT ;  /* 0x0000002fff177290 */ /* 0x000fe40009ffe4ff */
[----:B------:R-:W-:-:S02]  /*2210*/  UIADD3 UR40, UPT, UPT, UR7, 0x6400, UR40 ;  /* 0x0000640007287890 */ /* 0x000fc4000fffe028 */
[----:B------:R-:W-:Y:S02]  /*2220*/  UPRMT UR6, URZ, 0x5410, UR49 ;  /* 0x00005410ff067896 */ /* 0x000fe40008000031 */
[----:B------:R-:W-:Y:S02]  /*2230*/  UIADD3.X UR21, UPT, UPT, URZ, UR47, URZ, UP2, !UPT ;  /* 0x0000002fff157290 */ /* 0x000fe400097fe4ff */
[----:B------:R-:W-:Y:S02]  /*2240*/  UIADD3 UR32, UPT, UPT, UR7, 0x2a400, UR32 ;  /* 0x0002a40007207890 */ /* 0x000fe4000fffe020 */
[----:B------:R-:W-:Y:S02]  /*2250*/  UPRMT UR31, URZ, 0x5410, UR48 ;  /* 0x00005410ff1f7896 */ /* 0x000fe40008000030 */
[----:B------:R-:W-:Y:S02]  /*2260*/  UIADD3.X UR19, UPT, UPT, URZ, UR47, URZ, UP1, !UPT ;  /* 0x0000002fff137290 */ /* 0x000fe40008ffe4ff */
[----:B------:R-:W-:-:S02]  /*2270*/  UIADD3 UR24, UPT, UPT, UR7, 0x33400, UR24 ;  /* 0x0003340007187890 */ /* 0x000fc4000fffe018 */
[----:B------:R-:W-:Y:S02]  /*2280*/  UIADD3.X UR17, UPT, UPT, URZ, UR47, URZ, UP0, !UPT ;  /* 0x0000002fff117290 */ /* 0x000fe400087fe4ff */
[----:B------:R-:W-:Y:S02]  /*2290*/  UPRMT UR30, URZ, 0x5410, UR45 ;  /* 0x00005410ff1e7896 */ /* 0x000fe4000800002d */
[----:B------:R-:W-:Y:S01]  /*22a0*/  UIADD3 UR8, UPT, UPT, UR7, 0x34600, UR8 ;  /* 0x0003460007087890 */ /* 0x000fe2000fffe008 */
[----:B------:R-:W-:Y:S01]  /*22b0*/  UMOV UR52, 0x0 ;  /* 0x0000000000347882 */ /* 0x000fe20000000000 */
[----:B------:R-:W-:Y:S01]  /*22c0*/  UMOV UR53, 0x10000000 ;  /* 0x1000000000357882 */ /* 0x000fe20000000000 */
[----:B------:R-:W-:Y:S01]  /*22d0*/  UMOV UR34, UR42 ;  /* 0x0000002a00227c82 */ /* 0x000fe20008000000 */
[----:B------:R-:W-:Y:S01]  /*22e0*/  UMOV UR36, UR44 ;  /* 0x0000002c00247c82 */ /* 0x000fe20008000000 */
[----:B------:R-:W-:Y:S01]  /*22f0*/  UMOV UR33, UR41 ;  /* 0x0000002900217c82 */ /* 0x000fe20008000000 */
[----:B------:R-:W-:Y:S01]  /*2300*/  UMOV UR29, UR44 ;  /* 0x0000002c001d7c82 */ /* 0x000fe20008000000 */
[----:B------:R-:W-:Y:S01]  /*2310*/  UMOV UR25, UR41 ;  /* 0x0000002900197c82 */ /* 0x000fe20008000000 */
[----:B------:R4:W-:Y:S01]  /*2320*/  UTMALDG.3D.MULTICAST.2CTA [UR40], [UR22], UR6, desc[UR52] ;  /* 0x00003428160073b4 */ /* 0x0009e20008211806 */
[----:B------:R-:W-:Y:S01]  /*2330*/  UMOV UR12, UR28 ;  /* 0x0000001c000c7c82 */ /* 0x000fe20008000000 */
[----:B------:R-:W-:Y:S01]  /*2340*/  UMOV UR13, UR44 ;  /* 0x0000002c000d7c82 */ /* 0x000fe20008000000 */
[----:B------:R-:W-:Y:S01]  /*2350*/  UMOV UR9, UR41 ;  /* 0x0000002900097c82 */ /* 0x000fe20008000000 */
[----:B------:R4:W-:Y:S01]  /*2360*/  UTMALDG.3D.MULTICAST.2CTA [UR32], [UR20], UR31, desc[UR52] ;  /* 0x00003420140073b4 */ /* 0x0009e2000821181f */
[----:B------:R4:W-:Y:S01]  /*2370*/  UTMALDG.4D.MULTICAST.2CTA [UR24], [UR18], UR6, desc[UR52] ;  /* 0x00003418120073b4 */ /* 0x0009e20008219806 */
[----:B------:R4:W-:Y:S02]  /*2380*/  UTMALDG.4D.MULTICAST.2CTA [UR8], [UR16], UR30, desc[UR52] ;  /* 0x00003408100073b4 */ /* 0x0009e4000821981e */
[----:B----4-:R-:W-:Y:S01]  /*2390*/  NOP ;  /* 0x0000000000007918 */ /* 0x010fe20000000000 */
.L_x_33:
[----:B------:R-:W-:Y:S05]  /*23a0*/  BSYNC.RECONVERGENT B0 ;  /* 0x0000000000007941 */ /* 0x000fea0003800200 */
.L_x_32:
[----:B------:R-:W-:Y:S01]  /*23b0*/  UIADD3 UR42, UPT, UPT, UR42, 0x80, URZ ;  /* 0x000000802a2a7890 */ /* 0x000fe2000fffe0ff */
[----:B------:R-:W-:Y:S01]  /*23c0*/  UMOV UR4, UR14 ;  /* 0x0000000e00047c82 */ /* 0x000fe20008000000 */
[----:B------:R-:W-:Y:S01]  /*23d0*/  UMOV UR20, UR55 ;  /* 0x0000003700147c82 */ /* 0x000fe20008000000 */
[----:B------:R-:W-:Y:S09]  /*23e0*/  BRA.U UP4, `(.L_x_34) ;  /* 0xfffffff904e87547 */ /* 0x000ff2000b83ffff */
.L_x_26:
[----:B------:R-:W-:Y:S01]  /*23f0*/  ULEA UR4, UR14, UR7, 0x3 ;  /* 0x000000070e047291 */ /* 0x000fe2000f8e18ff */
[----:B-12---:R-:W-:Y:S01]  /*2400*/  SHF.L.U32 R0, R12, 0x1f, RZ ;  /* 0x0000001f0c007819 */ /* 0x006fe200000006ff */
[----:B------:R-:W-:Y:S01]  /*2410*/  @!P2 SYNCS.ARRIVE.TRANS64.A1T0 RZ, [UR7+0xc8], RZ ;  /* 0x0000c8ffffffa9a7 */ /* 0x000fe20008100007 */
[----:B------:R-:W-:-:S06]  /*2420*/  UISETP.GT.AND UP0, UPT, UR63, UR62, UPT ;  /* 0x0000003e3f00728c */ /* 0x000fcc000bf04270 */
[----:B---3--:R1:W2:Y:S03]  /*2430*/  SYNCS.PHASECHK.TRANS64.TRYWAIT P1, [UR4+0x48], R0 ;  /* 0x00004800ff0075a7 */ /* 0x0082a60008021104 */
[----:B------:R-:W-:Y:S05]  /*2440*/  BRA.U !UP0, `(.L_x_35) ;  /* 0x0000000508187547 */ /* 0x000fea000b800000 */
[----:B------:R-:W-:Y:S01]  /*2450*/  UIADD3 UR28, UPT, UPT, UR65, UR20, URZ ;  /* 0x00000014411c7290 */ /* 0x000fe2000fffe0ff */
[----:B------:R-:W-:-:S11]  /*2460*/  UMOV UR5, UR14 ;  /* 0x0000000e00057c82 */ /* 0x000fd60008000000 */
.L_x_43:
[----:B------:R-:W-:Y:S01]  /*2470*/  ULEA UR6, UR5, UR7, 0x3 ;  /* 0x0000000705067291 */ /* 0x000fe2000f8e18ff */
[----:B--2---:R-:W-:Y:S01]  /*2480*/  @P4 MOV R2, 0xa800 ;  /* 0x0000a80000024802 */ /* 0x004fe20000000f00 */
[----:B--23--:R-:W-:Y:S10]  /*2490*/  @P1 BRA `(.L_x_36) ;  /* 0x00000000000c1947 */ /* 0x00cff40003800000 */
[----:B------:R-:W-:-:S04]  /*24a0*/  SHF.L.U32 R3, R12, 0x1f, RZ ;  /* 0x0000001f0c037819 */ /* 0x000fc800000006ff */
[----:B------:R-:W2:Y:S02]  /*24b0*/  SYNCS.PHASECHK.TRANS64.TRYWAIT P0, [UR6+0x48], R3 ;  /* 0x00004803ff0075a7 */ /* 0x000ea40008001106 */
[----:B--2---:R-:W-:Y:S05]  /*24c0*/  @!P0 BRA `(.L_x_37) ;  /* 0x0000006c00bc8947 */ /* 0x004fea0003800000 */
.L_x_36:
[----:B------:R2:W-:Y:S01]  /*24d0*/  @P4 SYNCS.ARRIVE.TRANS64 RZ, [UR6], R2 ;  /* 0x00000002ffff49a7 */ /* 0x0005e20008000006 */
[----:B------:R-:W-:-:S04]  /*24e0*/  ULOP3.LUT UR4, UR38, 0x2, URZ, 0xfc, !UPT ;  /* 0x0000000226047892 */ /* 0x000fc8000f8efcff */
[----:B------:R-:W-:-:S09]  /*24f0*/  UISETP.NE.AND UP0, UPT, UR4, 0x2, UPT ;  /* 0x000000020400788c */ /* 0x000fd2000bf05270 */
[----:B------:R-:W-:Y:S05]  /*2500*/  BRA.U UP0, `(.L_x_38) ;  /* 0x0000000100047547 */ /* 0x000fea000b800000 */
[----:B------:R-:W-:Y:S05]  /*2510*/  BPT.TRAP 0x1 ;  /* 0x000000040000795c */ /* 0x000fea0000300000 */
.L_x_38:
[----:B------:R-:W-:Y:S04]  /*2520*/  BSSY.RECONVERGENT B0, `(.L_x_39) ;  /* 0x0000003000007945 */ /* 0x000fe80003800200 */
[----:B------:R-:W-:Y:S05]  /*2530*/  @!P3 BRA `(.L_x_40) ;  /* 0x000000000004b947 */ /* 0x000fea0003800000 */
[----:B------:R-:W-:Y:S05]  /*2540*/  BPT.TRAP 0x1 ;  /* 0x000000040000795c */ /* 0x000fea0000300000 */
.L_x_40:
[----:B------:R-:W-:Y:S05]  /*2550*/  BSYNC.RECONVERGENT B0 ;  /* 0x0000000000007941 */ /* 0x000fea0003800200 */
.L_x_39:
        /* <DEDUP_REMOVED lines=8> */
[----:B-1----:R-:W-:-:S04]  /*25e0*/  SHF.L.U32 R0, R12, 0x1f, RZ ;  /* 0x0000001f0c007819 */ /* 0x002fc800000006ff */
[----:B------:R1:W3:Y:S01]  /*25f0*/  SYNCS.PHASECHK.TRANS64.TRYWAIT P1, [UR4+0x48], R0 ;  /* 0x00004800ff0075a7 */ /* 0x0002e20008021104 */
[----:B------:R-:W-:Y:S05]  /*2600*/  @!P0 BRA `(.L_x_42) ;  /* 0x0000000000948947 */ /* 0x000fea0003800000 */
[----:B------:R-:W-:Y:S02]  /*2610*/  UIADD3 UR12, UP3, UPT, UR46, 0x80, URZ ;  /* 0x000000802e0c7890 */ /* 0x000fe4000ff7e0ff */
[----:B------:R-:W-:Y:S02]  /*2620*/  UIADD3 UR8, UP2, UPT, UR46, 0x180, URZ ;  /* 0x000001802e087890 */ /* 0x000fe4000ff5e0ff */
[----:B------:R-:W-:Y:S02]  /*2630*/  USHF.L.U32 UR42, UR20, 0x7, URZ ;  /* 0x00000007142a7899 */ /* 0x000fe400080006ff */
[----:B------:R-:W-:Y:S02]  /*2640*/  ULOP3.LUT UR41, UR6, 0xfefffff8, URZ, 0xc0, !UPT ;  /* 0xfefffff806297892 */ /* 0x000fe4000f8ec0ff */
[----:B------:R-:W-:Y:S02]  /*2650*/  ULEA UR40, UR5, UR57, 0xe ;  /* 0x0000003905287291 */ /* 0x000fe4000f8e70ff */
[----:B------:R-:W-:-:S02]  /*2660*/  UIADD3.X UR13, UPT, UPT, URZ, UR47, URZ, UP3, !UPT ;  /* 0x0000002fff0d7290 */ /* 0x000fc40009ffe4ff */
[----:B------:R-:W-:Y:S02]  /*2670*/  UPRMT UR15, URZ, 0x5410, UR49 ;  /* 0x00005410ff0f7896 */ /* 0x000fe40008000031 */
[----:B------:R-:W-:Y:S02]  /*2680*/  ULEA UR32, UR5, UR56, 0xc ;  /* 0x0000003805207291 */ /* 0x000fe4000f8e60ff */
[----:B------:R-:W-:Y:S02]  /*2690*/  UIADD3.X UR9, UPT, UPT, URZ, UR47, URZ, UP2, !UPT ;  /* 0x0000002fff097290 */ /* 0x000fe400097fe4ff */
[----:B------:R-:W-:Y:S02]  /*26a0*/  UPRMT UR17, URZ, 0x5410, UR48 ;  /* 0x00005410ff117896 */ /* 0x000fe40008000030 */
[----:B------:R-:W-:Y:S01]  /*26b0*/  USHF.L.U32 UR4, UR5, 0x9, URZ ;  /* 0x0000000905047899 */ /* 0x000fe200080006ff */
[----:B------:R-:W-:Y:S01]  /*26c0*/  UMOV UR30, 0x0 ;  /* 0x00000000001e7882 */ /* 0x000fe20000000000 */
[----:B------:R-:W-:-:S02]  /*26d0*/  UMOV UR31, 0x10000000 ;  /* 0x10000000001f7882 */ /* 0x000fc40000000000 */
[----:B------:R-:W-:Y:S01]  /*26e0*/  ULOP3.LUT UR16, UR50, UR4, URZ, 0xfc, !UPT ;  /* 0x0000000432107292 */ /* 0x000fe2000f8efcff */
[----:B------:R4:W-:Y:S01]  /*26f0*/  UTMALDG.3D.MULTICAST.2CTA [UR40], [UR12], UR15, desc[UR30] ;  /* 0x00001e280c0073b4 */ /* 0x0009e2000821180f */
[----:B------:R-:W-:Y:S02]  /*2700*/  UIADD3 UR24, UP1, UPT, UR46, 0x280, URZ ;  /* 0x000002802e187890 */ /* 0x000fe4000ff3e0ff */
[----:B------:R-:W-:Y:S02]  /*2710*/  ULOP3.LUT UR4, UR4, UR37, URZ, 0xfc, !UPT ;  /* 0x0000002504047292 */ /* 0x000fe4000f8efcff */
[----:B------:R-:W-:Y:S01]  /*2720*/  UIADD3 UR22, UP0, UPT, UR46, 0x380, URZ ;  /* 0x000003802e167890 */ /* 0x000fe2000ff1e0ff */
[----:B------:R-:W-:Y:S01]  /*2730*/  UMOV UR36, UR44 ;  /* 0x0000002c00247c82 */ /* 0x000fe20008000000 */
[----:B------:R-:W-:Y:S01]  /*2740*/  UMOV UR33, UR41 ;  /* 0x0000002900217c82 */ /* 0x000fe20008000000 */
[----:B------:R-:W-:Y:S01]  /*2750*/  UMOV UR34, UR42 ;  /* 0x0000002a00227c82 */ /* 0x000fe20008000000 */
[----:B------:R-:W-:Y:S01]  /*2760*/  UIADD3.X UR25, UPT, UPT, URZ, UR47, URZ, UP1, !UPT ;  /* 0x0000002fff197290 */ /* 0x000fe20008ffe4ff */
[----:B------:R2:W-:Y:S01]  /*2770*/  UTMALDG.3D.MULTICAST.2CTA [UR32], [UR8], UR17, desc[UR30] ;  /* 0x00001e20080073b4 */ /* 0x0005e20008211811 */
[----:B------:R-:W-:-:S02]  /*2780*/  UIADD3 UR16, UPT, UPT, UR7, 0x33400, UR16 ;  /* 0x0003340007107890 */ /* 0x000fc4000fffe010 */
[----:B------:R-:W-:Y:S01]  /*2790*/  UIADD3.X UR23, UPT, UPT, URZ, UR47, URZ, UP0, !UPT ;  /* 0x0000002fff177290 */ /* 0x000fe200087fe4ff */
[----:B------:R-:W-:Y:S01]  /*27a0*/  UMOV UR18, UR26 ;  /* 0x0000001a00127c82 */ /* 0x000fe20008000000 */
[----:B------:R-:W-:Y:S01]  /*27b0*/  UMOV UR19, UR27 ;  /* 0x0000001b00137c82 */ /* 0x000fe20008000000 */
[----:B------:R-:W-:Y:S01]  /*27c0*/  UMOV UR21, UR44 ;  /* 0x0000002c00157c82 */ /* 0x000fe20008000000 */
[----:B----4-:R-:W-:Y:S01]  /*27d0*/  UMOV UR12, UR20 ;  /* 0x00000014000c7c82 */ /* 0x010fe20008000000 */
[----:B------:R-:W-:Y:S01]  /*27e0*/  UMOV UR13, UR44 ;  /* 0x0000002c000d7c82 */ /* 0x000fe20008000000 */
[----:B--2---:R-:W-:Y:S02]  /*27f0*/  UIADD3 UR8, UPT, UPT, UR7, 0x34600, UR4 ;  /* 0x0003460007087890 */ /* 0x004fe4000fffe004 */
[----:B------:R-:W-:Y:S01]  /*2800*/  UPRMT UR4, URZ, 0x5410, UR45 ;  /* 0x00005410ff047896 */ /* 0x000fe2000800002d */
[----:B------:R-:W-:Y:S01]  /*2810*/  UMOV UR17, UR41 ;  /* 0x0000002900117c82 */ /* 0x000fe20008000000 */
[----:B------:R-:W-:Y:S01]  /*2820*/  UMOV UR9, UR41 ;  /* 0x0000002900097c82 */ /* 0x000fe20008000000 */
[----:B------:R4:W-:Y:S06]  /*2830*/  UTMALDG.4D.MULTICAST.2CTA [UR16], [UR24], UR15, desc[UR30] ;  /* 0x00001e10180073b4 */ /* 0x0009ec000821980f */
[----:B------:R4:W-:Y:S02]  /*2840*/  UTMALDG.4D.MULTICAST.2CTA [UR8], [UR22], UR4, desc[UR30] ;  /* 0x00001e08160073b4 */ /* 0x0009e40008219804 */
[----:B----4-:R-:W-:Y:S01]  /*2850*/  NOP ;  /* 0x0000000000007918 */ /* 0x010fe20000000000 */
.L_x_42:
[----:B------:R-:W-:Y:S05]  /*2860*/  BSYNC.RECONVERGENT B0 ;  /* 0x0000000000007941 */ /* 0x000fea0003800200 */
.L_x_41:
[----:B------:R-:W-:Y:S01]  /*2870*/  UIADD3 UR20, UPT, UPT, UR20, 0x1, URZ ;  /* 0x0000000114147890 */ /* 0x000fe2000fffe0ff */
[----:B------:R-:W-:-:S03]  /*2880*/  UMOV UR5, UR14 ;  /* 0x0000000e00057c82 */ /* 0x000fc60008000000 */
[----:B------:R-:W-:-:S09]  /*2890*/  UISETP.NE.AND UP0, UPT, UR20, UR28, UPT ;  /* 0x0000001c1400728c */ /* 0x000fd2000bf05270 */
[----:B------:R-:W-:Y:S05]  /*28a0*/  BRA.U UP0, `(.L_x_43) ;  /* 0xfffffff900f07547 */ /* 0x000fea000b83ffff */
.L_x_35:
[C---:B------:R-:W-:Y:S01]  /*28b0*/  LEA R3, R11.reuse, UR7, 0x3 ;  /* 0x000000070b037c11 */ /* 0x040fe2000f8e18ff */
[----:B------:R-:W-:Y:S01]  /*28c0*/  NOP ;  /* 0x0000000000007918 */ /* 0x000fe20000000000 */
[----:B-1----:R-:W-:Y:S02]  /*28d0*/  SHF.L.U32 R0, R10, 0x1f, RZ ;  /* 0x0000001f0a007819 */ /* 0x002fe400000006ff */
[----:B------:R-:W-:Y:S02]  /*28e0*/  LEA R5, R11, UR7, 0x4 ;  /* 0x000000070b057c11 */ /* 0x000fe4000f8e20ff */
[----:B------:R-:W1:Y:S02]  /*28f0*/  SYNCS.PHASECHK.TRANS64.TRYWAIT P0, [R3+URZ+0xd0], R0 ;  /* 0x0000d000030075a7 */ /* 0x000e6400080011ff */
[----:B-1----:R-:W-:Y:S05]  /*2900*/  @!P0 BRA `(.L_x_44) ;  /* 0x0000006800c48947 */ /* 0x002fea0003800000 */
.L_x_146:
[----:B------:R-:W4:Y:S01]  /*2910*/  LDS.128 R4, [R5+0x140] ;  /* 0x0001400005047984 */ /* 0x000f220000000c00 */
[----:B------:R-:W-:Y:S01]  /*2920*/  UISETP.GE.AND UP0, UPT, UR39, 0x1, UPT ;  /* 0x000000012700788c */ /* 0x000fe2000bf06270 */
[----:B------:R-:W-:Y:S01]  /*2930*/  @!PT LDS RZ, [RZ] ;  /* 0x00000000fffff984 */ /* 0x000fe20000000800 */
[----:B------:R-:W-:Y:S01]  /*2940*/  @!PT LDS RZ, [RZ] ;  /* 0x00000000fffff984 */ /* 0x000fe20000000800 */
[----:B------:R-:W-:Y:S01]  /*2950*/  @!PT LDS RZ, [RZ] ;  /* 0x00000000fffff984 */ /* 0x000fe20000000800 */
[----:B------:R-:W-:Y:S01]  /*2960*/  @!PT LDS RZ, [RZ] ;  /* 0x00000000fffff984 */ /* 0x000fe20000000800 */
[----:B------:R1:W-:Y:S06]  /*2970*/  MEMBAR.ALL.CTA ;  /* 0x0000000000007992 */ /* 0x0003ec0000008000 */
[----:B-1----:R-:W1:Y:S01]  /*2980*/  FENCE.VIEW.ASYNC.S ;  /* 0x00000000000073c6 */ /* 0x002e620000000000 */
[----:B----4-:R-:W-:-:S13]  /*2990*/  LOP3.LUT P0, RZ, R6, 0x1, RZ, 0xc0, !PT ;  /* 0x0000000106ff7812 */ /* 0x010fda000780c0ff */
[----:B-1----:R-:W-:Y:S01]  /*29a0*/  VOTEU.ANY UP1, P0 ;  /* 0x0000000000ff7886 */ /* 0x002fe20000020100 */
[----:B------:R-:W-:-:S13]  /*29b0*/  PLOP3.LUT P0, PT, PT, PT, UP1, 0x80, 0x8 ;  /* 0x000000000008781c */ /* 0x000fda0003f0f018 */
[----:B------:R-:W-:Y:S02]  /*29c0*/  @P0 LOP3.LUT R0, R5, 0xffff, RZ, 0xc0, !PT ;  /* 0x0000ffff05000812 */ /* 0x000fe400078ec0ff */
[----:B--2---:R-:W-:Y:S02]  /*29d0*/  @P0 MOV R2, R4 ;  /* 0x0000000400020202 */ /* 0x004fe40000000f00 */
[----:B------:R-:W-:Y:S01]  /*29e0*/  @P0 R2UR UR5, R0 ;  /* 0x00000000000502ca */ /* 0x000fe200000e0000 */
[----:B------:R-:W-:Y:S01]  /*29f0*/  VIADD R0, R3, 0xe0 ;  /* 0x000000e003007836 */ /* 0x000fe20000000000 */
[----:B------:R-:W-:Y:S02]  /*2a00*/  @P0 SHF.R.U32.HI R4, RZ, 0x10, R5 ;  /* 0x00000010ff040819 */ /* 0x000fe40000011605 */
[----:B------:R-:W-:Y:S02]  /*2a10*/  @P0 R2UR UR6, R2 ;  /* 0x00000000020602ca */ /* 0x000fe400000e0000 */
[----:B------:R-:W-:-:S02]  /*2a20*/  PRMT R0, RZ, 0x654, R0 ;  /* 0x00000654ff007816 */ /* 0x000fc40000000000 */
[----:B------:R-:W-:Y:S02]  /*2a30*/  @P0 R2UR UR4, R4 ;  /* 0x00000000040402ca */ /* 0x000fe400000e0000 */
[----:B------:R1:W-:Y:S03]  /*2a40*/  SYNCS.ARRIVE.TRANS64.RED.A1T0 RZ, [R0+URZ], RZ ;  /* 0x000000ff00ff79a7 */ /* 0x0003e600081004ff */
[----:B------:R-:W-:-:S04]  /*2a50*/  @UP1 UMOV UR58, UR5 ;  /* 0x00000005003a1c82 */ /* 0x000fc80008000000 */
[----:B------:R-:W-:-:S04]  /*2a60*/  @UP1 UMOV UR59, UR6 ;  /* 0x00000006003b1c82 */ /* 0x000fc80008000000 */
[----:B------:R-:W-:Y:S01]  /*2a70*/  @UP1 UMOV UR44, UR4 ;  /* 0x00000004002c1c82 */ /* 0x000fe20008000000 */
[----:B------:R-:W-:Y:S05]  /*2a80*/  BRA.U !UP0, `(.L_x_45) ;  /* 0x0000000108d47547 */ /* 0x000fea000b800000 */
[----:B------:R-:W2:Y:S01]  /*2a90*/  LDCU.128 UR16, c[0x0][0xf10] ;  /* 0x0001e200ff1077ac */ /* 0x000ea20008000c00 */
[----:B------:R-:W4:Y:S01]  /*2aa0*/  LDCU UR11, c[0x0][0xf20] ;  /* 0x0001e400ff0b77ac */ /* 0x000f220008000800 */
[----:B------:R-:W3:Y:S01]  /*2ab0*/  LDCU UR24, c[0x0][0xf0c] ;  /* 0x0001e180ff1877ac */ /* 0x000ee20008000800 */
[----:B------:R-:W1:Y:S01]  /*2ac0*/  LDCU.64 UR8, c[0x0][0xf28] ;  /* 0x0001e500ff0877ac */ /* 0x000e620008000a00 */
[----:B------:R-:W-:Y:S02]  /*2ad0*/  UISETP.NE.AND UP3, UPT, UR39, 0x1, UPT ;  /* 0x000000012700788c */ /* 0x000fe4000bf65270 */
[----:B--2---:R-:W-:Y:S02]  /*2ae0*/  UIMAD.WIDE.U32 UR12, UR60, UR19, URZ ;  /* 0x000000133c0c72a5 */ /* 0x004fe4000f8e00ff */
[----:B------:R-:W-:Y:S02]  /*2af0*/  UIMAD.WIDE.U32 UR4, UR61, UR16, URZ ;  /* 0x000000103d0472a5 */ /* 0x000fe4000f8e00ff */
[----:B------:R-:W-:-:S02]  /*2b00*/  UISETP.NE.AND UP0, UPT, UR18, 0x1, UPT ;  /* 0x000000011200788c */ /* 0x000fc4000bf05270 */
[----:B------:R-:W-:Y:S01]  /*2b10*/  UIMAD.WIDE.U32 UR22, UR58, UR19, URZ ;  /* 0x000000133a1672a5 */ /* 0x000fe2000f8e00ff */
[----:B------:R-:W-:Y:S02]  /*2b20*/  UMOV UR12, UR13 ;  /* 0x0000000d000c7c82 */ /* 0x000fe40008000000 */
[----:B------:R-:W-:Y:S01]  /*2b30*/  UMOV UR4, UR5 ;  /* 0x0000000500047c82 */ /* 0x000fe20008000000 */
[----:B----4-:R-:W-:Y:S02]  /*2b40*/  USHF.R.U32.HI UR12, URZ, UR11, UR12 ;  /* 0x0000000bff0c7299 */ /* 0x010fe4000801160c */
[----:B---3--:R-:W-:Y:S02]  /*2b50*/  UISETP.NE.AND UP2, UPT, UR24, 0x1, UPT ;  /* 0x000000011800788c */ /* 0x008fe4000bf45270 */
[----:B------:R-:W-:Y:S02]  /*2b60*/  USHF.R.U32.HI UR4, URZ, UR17, UR4 ;  /* 0x00000011ff047299 */ /* 0x000fe40008011604 */
[----:B------:R-:W-:-:S02]  /*2b70*/  USEL UR5, UR60, UR12, !UP0 ;  /* 0x0000000c3c057287 */ /* 0x000fc4000c000000 */
[----:B------:R-:W-:Y:S02]  /*2b80*/  USEL UR6, UR61, UR4, !UP2 ;  /* 0x000000043d067287 */ /* 0x000fe4000d000000 */
[----:B-1----:R-:W-:Y:S01]  /*2b90*/  UIMAD.WIDE.U32 UR12, UR5, UR8, URZ ;  /* 0x00000008050c72a5 */ /* 0x002fe2000f8e00ff */
[----:B------:R-:W-:Y:S01]  /*2ba0*/  UMOV UR4, UR23 ;  /* 0x0000001700047c82 */ /* 0x000fe20008000000 */
[----:B------:R-:W-:Y:S02]  /*2bb0*/  UIMAD.WIDE.U32 UR20, UR59, UR16, URZ ;  /* 0x000000103b1472a5 */ /* 0x000fe4000f8e00ff */
[----:B------:R-:W-:-:S03]  /*2bc0*/  UIMAD.WIDE.U32 UR22, UR6, UR8, URZ ;  /* 0x00000008061672a5 */ /* 0x000fc6000f8e00ff */
[----:B------:R-:W-:Y:S01]  /*2bd0*/  UMOV UR12, UR13 ;  /* 0x0000000d000c7c82 */ /* 0x000fe20008000000 */
[----:B------:R-:W-:Y:S02]  /*2be0*/  USHF.R.U32.HI UR4, URZ, UR11, UR4 ;  /* 0x0000000bff047299 */ /* 0x000fe40008011604 */
[----:B------:R-:W-:Y:S01]  /*2bf0*/  @UP3 USHF.R.U32.HI UR5, URZ, UR9, UR12 ;  /* 0x00000009ff053299 */ /* 0x000fe2000801160c */
[----:B------:R-:W-:Y:S01]  /*2c00*/  UMOV UR20, UR21 ;  /* 0x0000001500147c82 */ /* 0x000fe20008000000 */
[----:B------:R-:W-:Y:S01]  /*2c10*/  UMOV UR22, UR23 ;  /* 0x0000001700167c82 */ /* 0x000fe20008000000 */
[----:B------:R-:W-:Y:S02]  /*2c20*/  USHF.R.U32.HI UR17, URZ, UR17, UR20 ;  /* 0x00000011ff117299 */ /* 0x000fe40008011614 */
[----:B------:R-:W-:Y:S02]  /*2c30*/  USEL UR4, UR58, UR4, !UP0 ;  /* 0x000000043a047287 */ /* 0x000fe4000c000000 */
[----:B------:R-:W-:-:S02]  /*2c40*/  @UP3 USHF.R.U32.HI UR6, URZ, UR9, UR22 ;  /* 0x00000009ff063299 */ /* 0x000fc40008011616 */
[----:B------:R-:W-:Y:S02]  /*2c50*/  UIMAD UR11, UR39, UR5, URZ ;  /* 0x00000005270b72a4 */ /* 0x000fe4000f8e02ff */
[----:B------:R-:W-:Y:S02]  /*2c60*/  USEL UR5, UR59, UR17, !UP2 ;  /* 0x000000113b057287 */ /* 0x000fe4000d000000 */
[----:B------:R-:W-:Y:S02]  /*2c70*/  UIMAD UR12, UR39, UR6, URZ ;  /* 0x00000006270c72a4 */ /* 0x000fe4000f8e02ff */
[----:B------:R-:W-:Y:S02]  /*2c80*/  UISETP.GE.AND UP0, UPT, UR4, UR11, UPT ;  /* 0x0000000b0400728c */ /* 0x000fe4000bf06270 */
[----:B------:R-:W-:Y:S02]  /*2c90*/  UIMAD.WIDE.U32 UR16, UR4, UR8, URZ ;  /* 0x00000008041072a5 */ /* 0x000fe4000f8e00ff */
[----:B------:R-:W-:-:S02]  /*2ca0*/  UISETP.GE.OR UP0, UPT, UR5, UR12, UP0 ;  /* 0x0000000c0500728c */ /* 0x000fc40008706670 */
        /* <DEDUP_REMOVED lines=19> */
.L_x_45:
[----:B------:R-:W2:Y:S02]  /*2de0*/  LDCU UR4, c[0x0][0xf30] ;  /* 0x0001e600ff0477ac */ /* 0x000ea40008000800 */
[----:B--2---:R-:W-:-:S09]  /*2df0*/  UISETP.NE.AND UP0, UPT, UR4, 0x1, UPT ;  /* 0x000000010400788c */ /* 0x004fd2000bf05270 */
[----:B------:R-:W-:Y:S05]  /*2e00*/  BRA.U UP0, `(.L_x_46) ;  /* 0x0000000100447547 */ /* 0x000fea000b800000 */
[----:B------:R-:W2:Y:S01]  /*2e10*/  LDCU.128 UR16, c[0x0][0xf10] ;  /* 0x0001e200ff1077ac */ /* 0x000ea20008000c00 */
[----:B------:R-:W4:Y:S01]  /*2e20*/  LDCU UR11, c[0x0][0xf0c] ;  /* 0x0001e180ff0b77ac */ /* 0x000f220008000800 */
[----:B------:R-:W1:Y:S01]  /*2e30*/  LDCU UR6, c[0x0][0xf20] ;  /* 0x0001e400ff0677ac */ /* 0x000e620008000800 */
[----:B--2---:R-:W-:Y:S02]  /*2e40*/  UIMAD.WIDE.U32 UR8, UR59, UR16, URZ ;  /* 0x000000103b0872a5 */ /* 0x004fe4000f8e00ff */
[----:B------:R-:W-:Y:S02]  /*2e50*/  UIMAD.WIDE.U32 UR4, UR58, UR19, URZ ;  /* 0x000000133a0472a5 */ /* 0x000fe4000f8e00ff */
[----:B----4-:R-:W-:Y:S02]  /*2e60*/  UISETP.NE.AND UP2, UPT, UR11, 0x1, UPT ;  /* 0x000000010b00788c */ /* 0x010fe4000bf45270 */
[----:B------:R-:W-:Y:S01]  /*2e70*/  UISETP.NE.AND UP0, UPT, UR18, 0x1, UPT ;  /* 0x000000011200788c */ /* 0x000fe2000bf05270 */
[----:B------:R-:W-:-:S02]  /*2e80*/  UMOV UR8, UR9 ;  /* 0x0000000900087c82 */ /* 0x000fc40008000000 */
[----:B------:R-:W-:Y:S01]  /*2e90*/  UMOV UR4, UR5 ;  /* 0x0000000500047c82 */ /* 0x000fe20008000000 */
[----:B------:R-:W-:Y:S02]  /*2ea0*/  USHF.R.U32.HI UR17, URZ, UR17, UR8 ;  /* 0x00000011ff117299 */ /* 0x000fe40008011608 */
[----:B-1----:R-:W-:Y:S02]  /*2eb0*/  USHF.R.U32.HI UR4, URZ, UR6, UR4 ;  /* 0x00000006ff047299 */ /* 0x002fe40008011604 */
[----:B------:R-:W-:Y:S02]  /*2ec0*/  USEL UR5, UR59, UR17, !UP2 ;  /* 0x000000113b057287 */ /* 0x000fe4000d000000 */
[----:B------:R-:W-:-:S04]  /*2ed0*/  USEL UR4, UR58, UR4, !UP0 ;  /* 0x000000043a047287 */ /* 0x000fc8000c000000 */
[----:B------:R-:W-:Y:S02]  /*2ee0*/  UIADD3 UR6, UPT, UPT, UR5, -UR4, URZ ;  /* 0x8000000405067290 */ /* 0x000fe4000fffe0ff */
[----:B------:R-:W-:Y:S02]  /*2ef0*/  UIADD3 UR4, UPT, UPT, -UR5, UR4, URZ ;  /* 0x0000000405047290 */ /* 0x000fe4000fffe1ff */
[----:B------:R-:W-:Y:S02]  /*2f00*/  UIMAD UR58, UR6, UR18, UR58 ;  /* 0x00000012063a72a4 */ /* 0x000fe4000f8e023a */
[----:B------:R-:W-:-:S12]  /*2f10*/  UIMAD UR59, UR4, UR11, UR59 ;  /* 0x0000000b043b72a4 */ /* 0x000fd8000f8e023b */
.L_x_46:
[----:B------:R-:W-:Y:S01]  /*2f20*/  VIADD R11, R11, 0x1 ;  /* 0x000000010b0b7836 */ /* 0x000fe20000000000 */
[----:B------:R-:W-:Y:S02]  /*2f30*/  R2UR UR5, R91 ;  /* 0x000000005b0572ca */ /* 0x000fe400000e0000 */
[----:B------:R-:W-:Y:S02]  /*2f40*/  R2UR UR4, R90 ;  /* 0x000000005a0472ca */ /* 0x000fe400000e0000 */
[C---:B------:R-:W-:Y:S02]  /*2f50*/  ISETP.NE.AND P0, PT, R11.reuse, 0x2, PT ;  /* 0x000000020b00780c */ /* 0x040fe40003f05270 */
[----:B------:R-:W-:Y:S02]  /*2f60*/  PLOP3.LUT P2, PT, PT, PT, PT, 0x80, 0x8 ;  /* 0x000000000008781c */ /* 0x000fe40003f4f070 */
[----:B------:R-:W-:Y:S02]  /*2f70*/  SEL R3, RZ, 0x1, P0 ;  /* 0x00000001ff037807 */ /* 0x000fe40000000000 */
[----:B------:R-:W-:-:S02]  /*2f80*/  SEL R11, R11, RZ, P0 ;  /* 0x000000ff0b0b7207 */ /* 0x000fc40000000000 */
[----:B------:R-:W-:Y:S01]  /*2f90*/  LOP3.LUT R10, R10, R3, RZ, 0x3c, !PT ;  /* 0x000000030a0a7212 */ /* 0x000fe200078e3cff */
[----:B------:R-:W-:Y:S02]  /*2fa0*/  UIADD3 UR27, UPT, UPT, UR59, UR5, URZ ;  /* 0x000000053b1b7290 */ /* 0x000fe4000fffe0ff */
[----:B------:R-:W-:Y:S01]  /*2fb0*/  UIADD3 UR25, UPT, UPT, UR58, UR4, URZ ;  /* 0x000000043a197290 */ /* 0x000fe2000fffe0ff */
[----:B------:R-:W-:Y:S11]  /*2fc0*/  BRA.U UP1, `(.L_x_47) ;  /* 0xffffffed016c7547 */ /* 0x000ff6000b83ffff */
[----:B------:R-:W-:Y:S01]  /*2fd0*/  UIADD3 UR7, UPT, UPT, UR7, 0x48, URZ ;  /* 0x0000004807077890 */ /* 0x000fe2000fffe0ff */
[----:B------:R-:W-:-:S03]  /*2fe0*/  SHF.L.U32 R3, R12, 0x1f, RZ ;  /* 0x0000001f0c037819 */ /* 0x000fc600000006ff */
[----:B------:R-:W-:-:S09]  /*2ff0*/  ULEA UR4, UR14, UR7, 0x3 ;  /* 0x000000070e047291 */ /* 0x000fd2000f8e18ff */
[----:B------:R-:W2:Y:S02]  /*3000*/  SYNCS.PHASECHK.TRANS64.TRYWAIT P0, [UR4], R3 ;  /* 0x00000003ff0075a7 */ /* 0x000ea40008001104 */
[----:B--2---:R-:W-:Y:S05]  /*3010*/  @!P0 BRA `(.L_x_48) ;  /* 0x0000006400148947 */ /* 0x004fea0003800000 */
.L_x_148:
[----:B------:R-:W-:-:S04]  /*3020*/  UIADD3 UR4, UPT, UPT, UR14, 0x1, URZ ;  /* 0x000000010e047890 */ /* 0x000fc8000fffe0ff */
[----:B------:R-:W-:-:S04]  /*3030*/  UISETP.NE.AND UP0, UPT, UR4, 0x9, UPT ;  /* 0x000000090400788c */ /* 0x000fc8000bf05270 */
[----:B------:R-:W-:Y:S02]  /*3040*/  USEL UR6, URZ, 0x1, UP0 ;  /* 0x00000001ff067887 */ /* 0x000fe40008000000 */
[----:B------:R-:W-:-:S04]  /*3050*/  USEL UR4, UR4, URZ, UP0 ;  /* 0x000000ff04047287 */ /* 0x000fc80008000000 */
[----:B------:R-:W-:Y:S01]  /*3060*/  ULEA UR5, UR4, UR7, 0x3 ;  /* 0x0000000704057291 */ /* 0x000fe2000f8e18ff */
[----:B------:R-:W-:-:S04]  /*3070*/  LOP3.LUT R2, R12, UR6, RZ, 0x3c, !PT ;  /* 0x000000060c027c12 */ /* 0x000fc8000f8e3cff */
[----:B-1----:R-:W-:-:S04]  /*3080*/  SHF.L.U32 R3, R2, 0x1f, RZ ;  /* 0x0000001f02037819 */ /* 0x002fc800000006ff */
[----:B------:R-:W1:Y:S02]  /*3090*/  SYNCS.PHASECHK.TRANS64.TRYWAIT P0, [UR5], R3 ;  /* 0x00000003ff0075a7 */ /* 0x000e640008001105 */
[----:B-1----:R-:W-:Y:S05]  /*30a0*/  @!P0 BRA `(.L_x_49) ;  /* 0x0000006400088947 */ /* 0x002fea0003800000 */
.L_x_150:
        /* <DEDUP_REMOVED lines=9> */
.L_x_152:
        /* <DEDUP_REMOVED lines=9> */
.L_x_154:
        /* <DEDUP_REMOVED lines=9> */
.L_x_156:
        /* <DEDUP_REMOVED lines=9> */
.L_x_158:
        /* <DEDUP_REMOVED lines=9> */
.L_x_160:
        /* <DEDUP_REMOVED lines=9> */
.L_x_162:
[----:B------:R-:W-:-:S04]  /*3410*/  UIADD3 UR4, UPT, UPT, UR4, 0x1, URZ ;  /* 0x0000000104047890 */ /* 0x000fc8000fffe0ff */
[----:B------:R-:W-:-:S04]  /*3420*/  UISETP.NE.AND UP0, UPT, UR4, 0x9, UPT ;  /* 0x000000090400788c */ /* 0x000fc8000bf05270 */
[----:B------:R-:W-:Y:S02]  /*3430*/  USEL UR5, URZ, 0x1, UP0 ;  /* 0x00000001ff057887 */ /* 0x000fe40008000000 */
[----:B------:R-:W-:-:S04]  /*3440*/  USEL UR4, UR4, URZ, UP0 ;  /* 0x000000ff04047287 */ /* 0x000fc80008000000 */
[----:B------:R-:W-:Y:S01]  /*3450*/  ULEA UR4, UR4, UR7, 0x3 ;  /* 0x0000000704047291 */ /* 0x000fe2000f8e18ff */
[----:B-1----:R-:W-:-:S04]  /*3460*/  LOP3.LUT R3, R2, UR5, RZ, 0x3c, !PT ;  /* 0x0000000502037c12 */ /* 0x002fc8000f8e3cff */
[----:B------:R-:W-:Y:S01]  /*3470*/  SHF.L.U32 R3, R3, 0x1f, RZ ;  /* 0x0000001f03037819 */ /* 0x000fe200000006ff */
[----:B------:R-:W-:-:S07]  /*3480*/  IMAD.U32 R0, RZ, RZ, UR4 ;  /* 0x00000004ff007e24 */ /* 0x000fce000f8e00ff */
.L_x_56:
[----:B-1----:R1:W2:Y:S02]  /*3490*/  SYNCS.PHASECHK.TRANS64.TRYWAIT P0, [R0+URZ], R3 ;  /* 0x00000003000075a7 */ /* 0x0022a400080011ff */
[----:B--2---:R-:W-:Y:S05]  /*34a0*/  @!P0 NANOSLEEP.SYNCS 0x989680 ;  /* 0x009896800000895d */ /* 0x004fea0003900000 */
[----:B------:R-:W2:Y:S02]  /*34b0*/  @!P0 SYNCS.PHASECHK.TRANS64 P0, [R0+URZ], R3 ;  /* 0x00000003000085a7 */ /* 0x000ea400080010ff */
[----:B--2---:R-:W-:Y:S05]  /*34c0*/  @P0 EXIT ;  /* 0x000000000000094d */ /* 0x004fea0003800000 */
[----:B------:R-:W-:Y:S05]  /*34d0*/  BRA `(.L_x_56) ;  /* 0xfffffffc00ec7947 */ /* 0x000fea000383ffff */
.L_x_23:
[----:B------:R-:W1:Y:S02]  /*34e0*/  S2UR UR4, SR_CgaCtaId ;  /* 0x00000000000479c3 */ /* 0x000e640000008800 */
[----:B-1----:R-:W-:-:S04]  /*34f0*/  UISETP.NE.AND UP0, UPT, UR4, URZ, UPT ;  /* 0x000000ff0400728c */ /* 0x002fc8000bf05270 */
[----:B------:R-:W-:-:S09]  /*3500*/  UISETP.NE.OR UP0, UPT, UR24, 0x1, UP0 ;  /* 0x000000011800788c */ /* 0x000fd20008705670 */
[----:B------:R-:W-:Y:S05]  /*3510*/  BRA.U UP0, `(.L_x_57) ;  /* 0x00000005004c7547 */ /* 0x000fea000b800000 */
[----:B------:R-:W1:Y:S01]  /*3520*/  S2UR UR5, SR_CgaCtaId ;  /* 0x00000000000579c3 */ /* 0x000e620000008800 */
[----:B------:R-:W-:Y:S01]  /*3530*/  UMOV UR4, 0x400 ;  /* 0x0000040000047882 */ /* 0x000fe20000000000 */
[----:B------:R-:W-:Y:S01]  /*3540*/  ISETP.GE.U32.AND P2, PT, R0, 0x8, PT ;  /* 0x000000080000780c */ /* 0x000fe20003f46070 */
[----:B------:R-:W-:Y:S01]  /*3550*/  IMAD.MOV.U32 R12, RZ, RZ, 0x1 ;  /* 0x00000001ff0c7424 */ /* 0x000fe200078e00ff */
[----:B------:R-:W-:Y:S02]  /*3560*/  CS2R R10, SRZ ;  /* 0x00000000000a7805 */ /* 0x000fe4000001ff00 */
[----:B------:R-:W-:Y:S01]  /*3570*/  CS2R R8, SRZ ;  /* 0x0000000000087805 */ /* 0x000fe2000001ff00 */
[----:B-1----:R-:W-:-:S03]  /*3580*/  ULEA UR6, UR5, UR4, 0x18 ;  /* 0x0000000405067291 */ /* 0x002fc6000f8ec0ff */
[----:B------:R-:W-:-:S09]  /*3590*/  UMOV UR5, URZ ;  /* 0x000000ff00057c82 */ /* 0x000fd20008000000 */
.L_x_61:
[----:B------:R-:W-:Y:S02]  /*35a0*/  LEA R2, R8, UR6, 0x3 ;  /* 0x0000000608027c11 */ /* 0x000fe4000f8e18ff */
[----:B------:R-:W-:-:S03]  /*35b0*/  SHF.L.U32 R5, R9, 0x1f, RZ ;  /* 0x0000001f09057819 */ /* 0x000fc600000006ff */
[----:B------:R-:W-:Y:S01]  /*35c0*/  VIADD R4, R2, 0x120 ;  /* 0x0000012002047836 */ /* 0x000fe20000000000 */
[----:B------:R-:W1:Y:S02]  /*35d0*/  SYNCS.PHASECHK.TRANS64.TRYWAIT P0, [R2+URZ+0x110], R5 ;  /* 0x00011005020075a7 */ /* 0x000e6400080011ff */
[----:B-1----:R-:W-:Y:S05]  /*35e0*/  @!P0 BRA `(.L_x_58) ;  /* 0x0000006000608947 */ /* 0x002fea0003800000 */
.L_x_163:
[----:B------:R-:W-:Y:S01]  /*35f0*/  ULEA UR4, UR5, UR6, 0x3 ;  /* 0x0000000605047291 */ /* 0x000fe2000f8e18ff */
[----:B------:R-:W-:Y:S02]  /*3600*/  PRMT R4, RZ, 0x654, R4 ;  /* 0x00000654ff047816 */ /* 0x000fe40000000004 */
[----:B-1----:R-:W-:Y:S01]  /*3610*/  SHF.L.U32 R5, R12, 0x1f, RZ ;  /* 0x0000001f0c057819 */ /* 0x002fe200000006ff */
[----:B------:R-:W-:Y:S01]  /*3620*/  UIADD3 UR7, UPT, UPT, UR4, 0xd0, URZ ;  /* 0x000000d004077890 */ /* 0x000fe2000fffe0ff */
[----:B------:R1:W-:Y:S05]  /*3630*/  SYNCS.ARRIVE.TRANS64.RED.A1T0 RZ, [R4+URZ], RZ ;  /* 0x000000ff04ff79a7 */ /* 0x0003ea00081004ff */
[----:B------:R-:W-:Y:S01]  /*3640*/  IMAD.U32 R7, RZ, RZ, UR7 ;  /* 0x00000007ff077e24 */ /* 0x000fe2000f8e00ff */
[----:B------:R-:W2:Y:S04]  /*3650*/  SYNCS.PHASECHK.TRANS64.TRYWAIT P0, [UR4+0xe0], R5 ;  /* 0x0000e005ff0075a7 */ /* 0x000ea80008001104 */
[----:B------:R-:W-:Y:S01]  /*3660*/  PRMT R6, R0, 0x654, R7 ;  /* 0x0000065400067816 */ /* 0x000fe20000000007 */
[----:B-1----:R-:W-:Y:S01]  /*3670*/  @!P2 IMAD.MOV.U32 R4, RZ, RZ, 0x10 ;  /* 0x00000010ff04a424 */ /* 0x002fe200078e00ff */
[----:B--2---:R-:W-:Y:S06]  /*3680*/  @!P0 BRA `(.L_x_59) ;  /* 0x00000060004c8947 */ /* 0x004fec0003800000 */
.L_x_165:
[----:B------:R-:W-:Y:S01]  /*3690*/  ULEA UR8, UR5, UR6, 0x4 ;  /* 0x0000000605087291 */ /* 0x000fe2000f8e20ff */
[----:B------:R-:W-:Y:S01]  /*36a0*/  SEL R3, R6, R3, !P2 ;  /* 0x0000000306037207 */ /* 0x000fe20005000000 */
[----:B------:R-:W-:Y:S01]  /*36b0*/  UIADD3 UR9, UPT, UPT, UR4, 0xd0, URZ ;  /* 0x000000d004097890 */ /* 0x000fe2000fffe0ff */
[----:B-1----:R-:W-:Y:S01]  /*36c0*/  LEA R2, R11, UR6, 0x3 ;  /* 0x000000060b027c11 */ /* 0x002fe2000f8e18ff */
[----:B------:R-:W-:Y:S01]  /*36d0*/  UIADD3 UR8, UPT, UPT, UR8, 0x140, URZ ;  /* 0x0000014008087890 */ /* 0x000fe2000fffe0ff */
[----:B------:R-:W-:Y:S01]  /*36e0*/  SHF.L.U32 R5, R10, 0x1f, RZ ;  /* 0x0000001f0a057819 */ /* 0x000fe200000006ff */
[----:B------:R1:W-:Y:S01]  /*36f0*/  @!P2 SYNCS.ARRIVE.TRANS64.RED RZ, [R3+URZ], R4 ;  /* 0x0000000403ffa9a7 */ /* 0x0003e200080004ff */
[----:B------:R-:W-:Y:S01]  /*3700*/  UIADD3 UR4, UPT, UPT, UR5, 0x1, URZ ;  /* 0x0000000105047890 */ /* 0x000fe2000fffe0ff */
[----:B------:R-:W-:-:S03]  /*3710*/  VIADD R8, R8, 0x1 ;  /* 0x0000000108087836 */ /* 0x000fc60000000000 */
[----:B------:R-:W-:Y:S02]  /*3720*/  UISETP.NE.AND UP0, UPT, UR4, 0x2, UPT ;  /* 0x000000020400788c */ /* 0x000fe4000bf05270 */
[----:B------:R-:W-:Y:S06]  /*3730*/  UGETNEXTWORKID.BROADCAST [UR8], [UR9] ;  /* 0x00000000080073ca */ /* 0x000fec0008000100 */
[----:B------:R-:W-:Y:S01]  /*3740*/  USEL UR7, URZ, 0x1, UP0 ;  /* 0x00000001ff077887 */ /* 0x000fe20008000000 */
[----:B------:R-:W-:Y:S01]  /*3750*/  ISETP.NE.AND P0, PT, R8, 0x2, PT ;  /* 0x000000020800780c */ /* 0x000fe20003f05270 */
[----:B------:R-:W-:Y:S01]  /*3760*/  USEL UR5, UR4, URZ, UP0 ;  /* 0x000000ff04057287 */ /* 0x000fe20008000000 */
[----:B------:R-:W2:Y:S03]  /*3770*/  SYNCS.PHASECHK.TRANS64.TRYWAIT P1, [R2+URZ+0xd0], R5 ;  /* 0x0000d005020075a7 */ /* 0x000ea600080211ff */
[----:B------:R-:W-:Y:S01]  /*3780*/  LOP3.LUT R12, R12, UR7, RZ, 0x3c, !PT ;  /* 0x000000070c0c7c12 */ /* 0x000fe2000f8e3cff */
[----:B-12---:R-:W-:Y:S07]  /*3790*/  @!P1 BRA `(.L_x_60) ;  /* 0x0000006000209947 */ /* 0x006fee0003800000 */
.L_x_166:
[C---:B------:R-:W-:Y:S01]  /*37a0*/  LEA R4, R11.reuse, UR6, 0x4 ;  /* 0x000000060b047c11 */ /* 0x040fe2000f8e20ff */
[----:B-1----:R-:W-:Y:S01]  /*37b0*/  VIADD R2, R2, 0xe0 ;  /* 0x000000e002027836 */ /* 0x002fe20000000000 */
[----:B------:R-:W-:Y:S01]  /*37c0*/  SEL R8, R8, RZ, P0 ;  /* 0x000000ff08087207 */ /* 0x000fe20000000000 */
[----:B------:R-:W-:-:S03]  /*37d0*/  VIADD R11, R11, 0x1 ;  /* 0x000000010b0b7836 */ /* 0x000fc60000000000 */
[----:B------:R-:W1:Y:S01]  /*37e0*/  LDS.128 R4, [R4+0x140] ;  /* 0x0001400004047984 */ /* 0x000e620000000c00 */
[----:B------:R-:W-:Y:S02]  /*37f0*/  PRMT R2, RZ, 0x654, R2 ;  /* 0x00000654ff027816 */ /* 0x000fe40000000002 */
[C---:B------:R-:W-:Y:S01]  /*3800*/  ISETP.NE.AND P1, PT, R11.reuse, 0x2, PT ;  /* 0x000000020b00780c */ /* 0x040fe20003f25270 */
[----:B------:R-:W-:Y:S01]  /*3810*/  @!PT LDS RZ, [RZ] ;  /* 0x00000000fffff984 */ /* 0x000fe20000000800 */
[----:B------:R-:W-:Y:S01]  /*3820*/  @!PT LDS RZ, [RZ] ;  /* 0x00000000fffff984 */ /* 0x000fe20000000800 */
[----:B------:R-:W-:Y:S01]  /*3830*/  @!PT LDS RZ, [RZ] ;  /* 0x00000000fffff984 */ /* 0x000fe20000000800 */
[----:B------:R-:W-:Y:S01]  /*3840*/  @!PT LDS RZ, [RZ] ;  /* 0x00000000fffff984 */ /* 0x000fe20000000800 */
[----:B------:R2:W-:Y:S06]  /*3850*/  MEMBAR.ALL.CTA ;  /* 0x0000000000007992 */ /* 0x0005ec0000008000 */
[----:B--2---:R-:W2:Y:S01]  /*3860*/  FENCE.VIEW.ASYNC.S ;  /* 0x00000000000073c6 */ /* 0x004ea20000000000 */
[----:B------:R-:W-:Y:S01]  /*3870*/  SEL R11, R11, RZ, P1 ;  /* 0x000000ff0b0b7207 */ /* 0x000fe20000800000 */
[----:B--2---:R2:W-:Y:S01]  /*3880*/  SYNCS.ARRIVE.TRANS64.RED.A1T0 RZ, [R2+URZ], RZ ;  /* 0x000000ff02ff79a7 */ /* 0x0045e200081004ff */
[----:B-1----:R-:W-:-:S02]  /*3890*/  LOP3.LUT P3, RZ, R6, 0x1, RZ, 0xc0, !PT ;  /* 0x0000000106ff7812 */ /* 0x002fc4000786c0ff */
[----:B------:R-:W-:-:S04]  /*38a0*/  SEL R5, RZ, 0x1, P1 ;  /* 0x00000001ff057807 */ /* 0x000fc80000800000 */
[----:B------:R-:W-:Y:S02]  /*38b0*/  LOP3.LUT R10, R10, R5, RZ, 0x3c, !PT ;  /* 0x000000050a0a7212 */ /* 0x000fe400078e3cff */
[----:B--2---:R-:W-:-:S04]  /*38c0*/  SEL R2, RZ, 0x1, P0 ;  /* 0x00000001ff027807 */ /* 0x004fc80000000000 */
[----:B------:R-:W-:Y:S01]  /*38d0*/  LOP3.LUT R9, R9, R2, RZ, 0x3c, !PT ;  /* 0x0000000209097212 */ /* 0x000fe200078e3cff */
[----:B------:R-:W-:Y:S06]  /*38e0*/  @P3 BRA `(.L_x_61) ;  /* 0xfffffffc002c3947 */ /* 0x000fec000383ffff */
[----:B------:R-:W-:Y:S01]  /*38f0*/  ULEA UR4, UR5, UR6, 0x3 ;  /* 0x0000000605047291 */ /* 0x000fe2000f8e18ff */
[----:B------:R-:W-:-:S08]  /*3900*/  SHF.L.U32 R3, R12, 0x1f, RZ ;  /* 0x0000001f0c037819 */ /* 0x000fd000000006ff */
[----:B------:R-:W1:Y:S02]  /*3910*/  SYNCS.PHASECHK.TRANS64 P0, [UR4+0xe0], R3 ;  /* 0x0000e003ff0075a7 */ /* 0x000e640008001004 */
[----:B-1----:R-:W-:Y:S05]  /*3920*/  @P0 BRA `(.L_x_62) ;  /* 0x0000000000080947 */ /* 0x002fea0003800000 */
[----:B------:R-:W1:Y:S02]  /*3930*/  SYNCS.PHASECHK.TRANS64.TRYWAIT P0, [UR4+0xe0], R3 ;  /* 0x0000e003ff0075a7 */ /* 0x000e640008001104 */
[----:B-1----:R-:W-:Y:S05]  /*3940*/  @!P0 BRA `(.L_x_63) ;  /* 0x0000005c00c88947 */ /* 0x002fea0003800000 */
.L_x_62:
[----:B------:R-:W-:-:S04]  /*3950*/  UIADD3 UR7, UPT, UPT, UR5, 0x1, URZ ;  /* 0x0000000105077890 */ /* 0x000fc8000fffe0ff */
[----:B------:R-:W-:-:S04]  /*3960*/  UISETP.NE.AND UP0, UPT, UR7, 0x2, UPT ;  /* 0x000000020700788c */ /* 0x000fc8000bf05270 */
[----:B------:R-:W-:Y:S02]  /*3970*/  USEL UR8, URZ, 0x1, UP0 ;  /* 0x00000001ff087887 */ /* 0x000fe40008000000 */
[----:B------:R-:W-:-:S04]  /*3980*/  USEL UR7, UR7, URZ, UP0 ;  /* 0x000000ff07077287 */ /* 0x000fc80008000000 */
[----:B------:R-:W-:Y:S01]  /*3990*/  ULEA UR7, UR7, UR6, 0x3 ;  /* 0x0000000607077291 */ /* 0x000fe2000f8e18ff */
[----:B-1----:R-:W-:-:S04]  /*39a0*/  LOP3.LUT R3, R12, UR8, RZ, 0x3c, !PT ;  /* 0x000000080c037c12 */ /* 0x002fc8000f8e3cff */
[----:B------:R-:W-:-:S04]  /*39b0*/  SHF.L.U32 R0, R3, 0x1f, RZ ;  /* 0x0000001f03007819 */ /* 0x000fc800000006ff */
[----:B------:R-:W1:Y:S02]  /*39c0*/  SYNCS.PHASECHK.TRANS64 P0, [UR7+0xe0], R0 ;  /* 0x0000e000ff0075a7 */ /* 0x000e640008001007 */
[----:B-1----:R-:W-:Y:S05]  /*39d0*/  @P0 EXIT ;  /* 0x000000000000094d */ /* 0x002fea0003800000 */
[----:B------:R-:W-:Y:S02]  /*39e0*/  SHF.L.U32 R3, R3, 0x1f, RZ ;  /* 0x0000001f03037819 */ /* 0x000fe400000006ff */
[----:B------:R-:W-:-:S07]  /*39f0*/  MOV R0, UR7 ;  /* 0x0000000700007c02 */ /* 0x000fce0008000f00 */
.L_x_64:
[----:B-1----:R1:W2:Y:S02]  /*3a00*/  SYNCS.PHASECHK.TRANS64.TRYWAIT P0, [R0+URZ+0xe0], R3 ;  /* 0x0000e003000075a7 */ /* 0x0022a400080011ff */
[----:B--2---:R-:W-:Y:S05]  /*3a10*/  @!P0 NANOSLEEP.SYNCS 0x989680 ;  /* 0x009896800000895d */ /* 0x004fea0003900000 */
[----:B------:R-:W2:Y:S02]  /*3a20*/  @!P0 SYNCS.PHASECHK.TRANS64 P0, [R0+URZ+0xe0], R3 ;  /* 0x0000e003000085a7 */ /* 0x000ea400080010ff */
[----:B--2---:R-:W-:Y:S05]  /*3a30*/  @P0 EXIT ;  /* 0x000000000000094d */ /* 0x004fea0003800000 */
[----:B------:R-:W-:Y:S05]  /*3a40*/  BRA `(.L_x_64) ;  /* 0xfffffffc00ec7947 */ /* 0x000fea000383ffff */
.L_x_57:
[----:B------:R-:W-:Y:S05]  /*3a50*/  BRA.U UP6, `(.L_x_65) ;  /* 0x0000001906a47547 */ /* 0x000fea000b800000 */
[----:B------:R-:W1:Y:S01]  /*3a60*/  S2UR UR4, SR_CgaCtaId ;  /* 0x00000000000479c3 */ /* 0x000e620000008800 */
[----:B------:R-:W-:Y:S01]  /*3a70*/  UMOV UR5, 0x40 ;  /* 0x0000004000057882 */ /* 0x000fe20000000000 */
[----:B------:R-:W-:Y:S01]  /*3a80*/  NOP ;  /* 0x0000000000007918 */ /* 0x000fe20000000000 */
[----:B------:R-:W-:Y:S01]  /*3a90*/  UMOV UR6, 0x400 ;  /* 0x0000040000067882 */ /* 0x000fe20000000000 */
[----:B-1----:R-:W-:Y:S02]  /*3aa0*/  ULEA UR5, UR4, UR5, 0x18 ;  /* 0x0000000504057291 */ /* 0x002fe4000f8ec0ff */
[----:B------:R-:W-:-:S07]  /*3ab0*/  ULEA UR6, UR4, UR6, 0x18 ;  /* 0x0000000604067291 */ /* 0x000fce000f8ec0ff */
[----:B------:R-:W1:Y:S02]  /*3ac0*/  LDS.U8 R0, [UR5+0x1c] ;  /* 0x00001c05ff007984 */ /* 0x000e640008000000 */
[----:B-1----:R-:W-:-:S13]  /*3ad0*/  ISETP.NE.AND P0, PT, R0, RZ, PT ;  /* 0x000000ff0000720c */ /* 0x002fda0003f05270 */
[----:B------:R-:W-:Y:S05]  /*3ae0*/  @P0 BRA `(.L_x_66) ;  /* 0x0000000400080947 */ /* 0x000fea0003800000 */
[----:B------:R-:W-:Y:S02]  /*3af0*/  UISETP.NE.U32.AND UP1, UPT, UR71, 0x1, UPT ;  /* 0x000000014700788c */ /* 0x000fe4000bf25070 */
[----:B------:R-:W-:-:S07]  /*3b00*/  UIADD3 UR7, UPT, UPT, UR5, 0x8, URZ ;  /* 0x0000000805077890 */ /* 0x000fce000fffe0ff */
[----:B------:R-:W-:Y:S05]  /*3b10*/  BRA.U !UP1, `(.L_x_67) ;  /* 0x00000001099c7547 */ /* 0x000fea000b800000 */
[----:B------:R-:W-:Y:S01]  /*3b20*/  ELECT P0, URZ, PT ;  /* 0x0000000000ff782f */ /* 0x000fe20003800000 */
[----:B------:R-:W-:-:S12]  /*3b30*/  BSSY B0, `(.L_x_67) ;  /* 0x0000025000007945 */ /* 0x000fd80003800000 */
[----:B------:R-:W-:Y:S05]  /*3b40*/  @!P0 BRA `(.L_x_68) ;  /* 0x00000000008c8947 */ /* 0x000fea0003800000 */
[----:B------:R-:W-:-:S05]  /*3b50*/  UMOV UR4, 0x10 ;  /* 0x0000001000047882 */ /* 0x000fca0000000000 */
[----:B------:R-:W-:Y:S04]  /*3b60*/  DEPBAR.LE SB1, 0x36 ;  /* 0x00009d800000791a */ /* 0x000fe80000000000 */
[----:B------:R-:W1:Y:S02]  /*3b70*/  UTCATOMSWS.2CTA.FIND_AND_SET.ALIGN UP0, UR4, UR4 ;  /* 0x00000004000475e3 */ /* 0x000e640008200800 */
[----:B-1----:R-:W-:Y:S01]  /*3b80*/  MOV R11, UR4 ;  /* 0x00000004000b7c02 */ /* 0x002fe20008000f00 */
[----:B------:R-:W-:Y:S06]  /*3b90*/  BRA.U UP0, `(.L_x_69) ;  /* 0x0000000100187547 */ /* 0x000fec000b800000 */
.L_x_70:
[----:B------:R-:W-:Y:S05]  /*3ba0*/  NANOSLEEP 0x64 ;  /* 0x000000640000795d */ /* 0x000fea0003800000 */
[----:B------:R-:W-:-:S05]  /*3bb0*/  UMOV UR4, 0x10 ;  /* 0x0000001000047882 */ /* 0x000fca0000000000 */
[----:B------:R-:W-:Y:S04]  /*3bc0*/  DEPBAR.LE SB1, 0x36 ;  /* 0x00009d800000791a */ /* 0x000fe80000000000 */
[----:B------:R-:W1:Y:S02]  /*3bd0*/  UTCATOMSWS.2CTA.FIND_AND_SET.ALIGN UP0, UR4, UR4 ;  /* 0x00000004000475e3 */ /* 0x000e640008200800 */
[----:B-1----:R-:W-:Y:S01]  /*3be0*/  MOV R11, UR4 ;  /* 0x00000004000b7c02 */ /* 0x002fe20008000f00 */
[----:B------:R-:W-:Y:S05]  /*3bf0*/  BRA.U !UP0, `(.L_x_70) ;  /* 0xfffffffd08e87547 */ /* 0x000fea000b83ffff */
.L_x_69:
[----:B------:R-:W1:Y:S01]  /*3c00*/  LDS R7, [UR5+0x10] ;  /* 0x00001005ff077984 */ /* 0x000e620008000800 */
[----:B------:R-:W-:Y:S01]  /*3c10*/  IMAD.U32 R5, RZ, RZ, UR6 ;  /* 0x00000006ff057e24 */ /* 0x000fe2000f8e00ff */
[----:B------:R-:W-:-:S03]  /*3c20*/  MOV R4, UR70 ;  /* 0x0000004600047c02 */ /* 0x000fc60008000f00 */
[----:B------:R-:W-:Y:S01]  /*3c30*/  VIADD R5, R5, 0x160 ;  /* 0x0000016005057836 */ /* 0x000fe20000000000 */
[----:B-1----:R-:W-:-:S04]  /*3c40*/  SHF.L.U32 R7, R7, 0x1f, RZ ;  /* 0x0000001f07077819 */ /* 0x002fc800000006ff */
[----:B------:R-:W1:Y:S02]  /*3c50*/  SYNCS.PHASECHK.TRANS64.TRYWAIT P0, [UR5+0x8], R7 ;  /* 0x00000807ff0075a7 */ /* 0x000e640008001105 */
[----:B-1----:R-:W-:Y:S05]  /*3c60*/  @P0 BRA `(.L_x_71) ;  /* 0x0000000000080947 */ /* 0x002fea0003800000 */
[----:B------:R-:W1:Y:S02]  /*3c70*/  SYNCS.PHASECHK.TRANS64.TRYWAIT P0, [UR5+0x8], R7 ;  /* 0x00000807ff0075a7 */ /* 0x000e640008001105 */
[----:B-1----:R-:W-:Y:S05]  /*3c80*/  @!P0 BRA `(.L_x_72) ;  /* 0x0000005c00108947 */ /* 0x002fea0003800000 */
.L_x_71:
[----:B-1----:R-:W-:Y:S01]  /*3c90*/  HFMA2 R0, -RZ, RZ, 0, 5.9604644775390625e-08 ;  /* 0x00000001ff007431 */ /* 0x002fe200000001ff */
[----:B------:R-:W-:Y:S01]  /*3ca0*/  UPRMT UR4, UR70, 0x654, UR7 ;  /* 0x0000065446047896 */ /* 0x000fe20008000007 */
[----:B------:R-:W-:Y:S01]  /*3cb0*/  IMAD.MOV.U32 R8, RZ, RZ, 0xffff ;  /* 0x0000ffffff087424 */ /* 0x000fe200078e00ff */
[----:B------:R-:W-:Y:S01]  /*3cc0*/  PRMT R4, R4, 0x654, R5 ;  /* 0x0000065404047816 */ /* 0x000fe20000000005 */
[----:B------:R-:W-:Y:S02]  /*3cd0*/  IMAD.MOV.U32 R6, RZ, RZ, 0x4 ;  /* 0x00000004ff067424 */ /* 0x000fe400078e00ff */
[----:B------:R-:W-:Y:S01]  /*3ce0*/  IMAD.SHL.U32 R9, R11, 0x20, RZ ;  /* 0x000000200b097824 */ /* 0x000fe200078e00ff */
[----:B------:R-:W-:Y:S02]  /*3cf0*/  MOV R5, UR4 ;  /* 0x0000000400057c02 */ /* 0x000fe40008000f00 */
[-C--:B------:R-:W-:Y:S01]  /*3d00*/  SHF.L.U32 R8, R8, R11.reuse, RZ ;  /* 0x0000000b08087219 */ /* 0x080fe200000006ff */
[----:B------:R1:W-:Y:S01]  /*3d10*/  SYNCS.ARRIVE.TRANS64.RED RZ, [UR4], R6 ;  /* 0x00000006ffff79a7 */ /* 0x0003e20008000404 */
[----:B------:R-:W-:Y:S01]  /*3d20*/  SHF.L.U32 R7, R0, R11, RZ ;  /* 0x0000000b00077219 */ /* 0x000fe200000006ff */
[----:B------:R1:W-:Y:S04]  /*3d30*/  STS [UR6+0x160], R9 ;  /* 0x00016009ff007988 */ /* 0x0003e80008000806 */
[----:B------:R1:W-:Y:S04]  /*3d40*/  STAS [R4.64], R11 ;  /* 0x0000000b04007dbd */ /* 0x0003e8000c0008ff */
[----:B------:R1:W-:Y:S04]  /*3d50*/  ATOMS.OR RZ, [UR5+0x14], R8 ;  /* 0x00001408ffff798c */ /* 0x0003e8000b000005 */
[----:B------:R1:W-:Y:S04]  /*3d60*/  ATOMS.OR RZ, [UR5+0x18], R7 ;  /* 0x00001807ffff798c */ /* 0x0003e8000b000005 */
[----:B------:R1:W-:Y:S02]  /*3d70*/  ATOMS.XOR RZ, [UR5+0x10], R0 ;  /* 0x00001000ffff798c */ /* 0x0003e4000b800005 */
.L_x_68:
[----:B------:R-:W-:Y:S05]  /*3d80*/  BSYNC B0 ;  /* 0x0000000000007941 */ /* 0x000fea0003800000 */
.L_x_67:
[----:B------:R-:W-:Y:S05]  /*3d90*/  BRA.U UP1, `(.L_x_73) ;  /* 0x00000001016c7547 */ /* 0x000fea000b800000 */
[----:B------:R-:W-:-:S03]  /*3da0*/  UMOV UR4, 0xffffffff ;  /* 0xffffffff00047882 */ /* 0x000fc60000000000 */
[----:B------:R-:W-:Y:S05]  /*3db0*/  BRA.DIV UR4, `(.L_x_74) ;  /* 0x0000005a04dc7947 */ /* 0x000fea000b800000 */
[----:B------:R-:W-:-:S13]  /*3dc0*/  ELECT P0, URZ, PT ;  /* 0x0000000000ff782f */ /* 0x000fda0003800000 */
.L_x_170:
[----:B------:R-:W-:Y:S05]  /*3dd0*/  @!P0 BRA `(.L_x_73) ;  /* 0x00000000005c8947 */ /* 0x000fea0003800000 */
[----:B-1----:R-:W1:Y:S02]  /*3de0*/  LDS R5, [UR5+0x10] ;  /* 0x00001005ff057984 */ /* 0x002e640008000800 */
[----:B-1----:R-:W-:-:S04]  /*3df0*/  SHF.L.U32 R5, R5, 0x1f, RZ ;  /* 0x0000001f05057819 */ /* 0x002fc800000006ff */
[----:B------:R-:W1:Y:S02]  /*3e00*/  SYNCS.PHASECHK.TRANS64.TRYWAIT P0, [UR5+0x8], R5 ;  /* 0x00000805ff0075a7 */ /* 0x000e640008001105 */
[----:B-1----:R-:W-:Y:S05]  /*3e10*/  @P0 BRA `(.L_x_75) ;  /* 0x0000000000080947 */ /* 0x002fea0003800000 */
[----:B------:R-:W1:Y:S02]  /*3e20*/  SYNCS.PHASECHK.TRANS64.TRYWAIT P0, [UR5+0x8], R5 ;  /* 0x00000805ff0075a7 */ /* 0x000e640008001105 */
[----:B-1----:R-:W-:Y:S05]  /*3e30*/  @!P0 BRA `(.L_x_76) ;  /* 0x0000005800e08947 */ /* 0x002fea0003800000 */
.L_x_75:
[----:B------:R-:W2:Y:S01]  /*3e40*/  LDS R7, [UR6+0x160] ;  /* 0x00016006ff077984 */ /* 0x000ea20008000800 */
[----:B-1----:R-:W-:Y:S02]  /*3e50*/  HFMA2 R0, -RZ, RZ, 0, 5.9604644775390625e-08 ;  /* 0x00000001ff007431 */ /* 0x002fe400000001ff */
[----:B------:R-:W-:Y:S01]  /*3e60*/  IMAD.MOV.U32 R4, RZ, RZ, 0xffff ;  /* 0x0000ffffff047424 */ /* 0x000fe200078e00ff */
[----:B------:R-:W-:Y:S01]  /*3e70*/  UPRMT UR4, UR70, 0x654, UR7 ;  /* 0x0000065446047896 */ /* 0x000fe20008000007 */
[----:B--2---:R-:W-:-:S03]  /*3e80*/  IMAD.SHL.U32 R5, R7, 0x20, RZ ;  /* 0x0000002007057824 */ /* 0x004fc600078e00ff */
[-C--:B------:R-:W-:Y:S02]  /*3e90*/  SHF.L.U32 R4, R4, R7.reuse, RZ ;  /* 0x0000000704047219 */ /* 0x080fe400000006ff */
[----:B------:R-:W-:Y:S01]  /*3ea0*/  SHF.L.U32 R7, R0, R7, RZ ;  /* 0x0000000700077219 */ /* 0x000fe200000006ff */
[----:B------:R2:W-:Y:S04]  /*3eb0*/  STS [UR6+0x160], R5 ;  /* 0x00016005ff007988 */ /* 0x0005e80008000806 */
[----:B------:R2:W-:Y:S04]  /*3ec0*/  ATOMS.OR RZ, [UR5+0x14], R4 ;  /* 0x00001404ffff798c */ /* 0x0005e8000b000005 */
[----:B------:R2:W-:Y:S01]  /*3ed0*/  ATOMS.OR RZ, [UR5+0x18], R7 ;  /* 0x00001807ffff798c */ /* 0x0005e2000b000005 */
[----:B------:R-:W-:Y:S03]  /*3ee0*/  SYNCS.ARRIVE.TRANS64.RED.A1T0 RZ, [UR4], RZ ;  /* 0x000000ffffff79a7 */ /* 0x000fe60008100404 */
[----:B------:R2:W-:Y:S01]  /*3ef0*/  ATOMS.XOR RZ, [UR5+0x10], R0 ;  /* 0x00001000ffff798c */ /* 0x0005e2000b800005 */
[----:B------:R-:W-:Y:S05]  /*3f00*/  BRA `(.L_x_73) ;  /* 0x0000000000107947 */ /* 0x000fea0003800000 */
.L_x_66:
[----:B------:R-:W-:Y:S02]  /*3f10*/  MOV R0, 0xffffffff ;  /* 0xffffffff00007802 */ /* 0x000fe40000000f00 */
[----:B------:R-:W-:-:S03]  /*3f20*/  MOV R4, 0x3f50 ;  /* 0x00003f5000047802 */ /* 0x000fc60000000f00 */
[----:B------:R1:W-:Y:S04]  /*3f30*/  STS [UR6+0x160], R0 ;  /* 0x00016000ff007988 */ /* 0x0003e80008000806 */
[----:B-1---5:R-:W-:Y:S05]  /*3f40*/  CALL.REL.NOINC `($__internal_1_$__cuda_sm10x_tcgen05_guardrail_trap_phase_invalid_during_alloc) ;  /* 0x0000006000107944 */ /* 0x022fea0003c00000 */
.L_x_73:
[----:B------:R-:W-:Y:S05]  /*3f50*/  WARPSYNC.ALL ;  /* 0x0000000000007948 */ /* 0x000fea0003800000 */
[----:B------:R-:W3:Y:S01]  /*3f60*/  S2UR UR31, SR_CgaCtaId ;  /* 0x00000000001f79c3 */ /* 0x000ee20000008800 */
[----:B------:R-:W-:Y:S01]  /*3f70*/  UMOV UR4, 0x400 ;  /* 0x0000040000047882 */ /* 0x000fe20000000000 */
[----:B------:R-:W-:-:S06]  /*3f80*/  NOP ;  /* 0x0000000000007918 */ /* 0x000fcc0000000000 */
[----:B------:R-:W-:Y:S06]  /*3f90*/  BAR.ARV 0x6, 0xa0 ;  /* 0x0182800000007b1d */ /* 0x000fec0000002000 */
[----:B------:R-:W4:Y:S01]  /*3fa0*/  LDCU UR11, c[0x0][0x38c] ;  /* 0x00007180ff0b77ac */ /* 0x000f220008000800 */
[----:B------:R-:W-:Y:S01]  /*3fb0*/  LOP3.LUT R2, R2, 0xffff, RZ, 0xc0, !PT ;  /* 0x0000ffff02027812 */ /* 0x000fe200078ec0ff */
[----:B------:R-:W-:Y:S01]  /*3fc0*/  IMAD.MOV.U32 R10, RZ, RZ, 0x1 ;  /* 0x00000001ff0a7424 */ /* 0x000fe200078e00ff */
[----:B------:R-:W-:Y:S02]  /*3fd0*/  LOP3.LUT R3, R3, 0xffff, RZ, 0xc0, !PT ;  /* 0x0000ffff03037812 */ /* 0x000fe400078ec0ff */
[----:B-1----:R-:W-:-:S02]  /*3fe0*/  CS2R R8, SRZ ;  /* 0x0000000000087805 */ /* 0x002fc4000001ff00 */
[----:B------:R-:W-:Y:S01]  /*3ff0*/  R2UR UR63, R2 ;  /* 0x00000000023f72ca */ /* 0x000fe200000e0000 */
[----:B------:R-:W1:Y:S01]  /*4000*/  LDCU UR61, c[0x0][0x370] ;  /* 0x00006e00ff3d77ac */ /* 0x000e620008000800 */
[----:B------:R-:W-:Y:S01]  /*4010*/  R2UR UR38, R3 ;  /* 0x00000000032672ca */ /* 0x000fe200000e0000 */
[----:B------:R-:W-:Y:S01]  /*4020*/  IMAD.MOV.U32 R3, RZ, RZ, RZ ;  /* 0x000000ffff037224 */ /* 0x000fe200078e00ff */
[----:B---3--:R-:W-:Y:S01]  /*4030*/  ULEA UR31, UR31, UR4, 0x18 ;  /* 0x000000041f1f7291 */ /* 0x008fe2000f8ec0ff */
[----:B------:R-:W-:Y:S01]  /*4040*/  UMOV UR59, URZ ;  /* 0x000000ff003b7c82 */ /* 0x000fe20008000000 */
[----:B------:R-:W-:Y:S02]  /*4050*/  UISETP.GE.AND UP5, UPT, UR39, 0x1, UPT ;  /* 0x000000012700788c */ /* 0x000fe4000bfa6270 */
[----:B------:R-:W-:Y:S02]  /*4060*/  UIADD3 UR6, UPT, UPT, UR31, 0x6400, URZ ;  /* 0x000064001f067890 */ /* 0x000fe4000fffe0ff */
[----:B------:R-:W-:-:S03]  /*4070*/  UIADD3 UR5, UPT, UPT, UR31, 0x2a400, URZ ;  /* 0x0002a4001f057890 */ /* 0x000fc6000fffe0ff */
[----:B--2---:R-:W2:Y:S01]  /*4080*/  LDS R0, [UR31+0x160] ;  /* 0x0001601fff007984 */ /* 0x004ea20008000800 */
[----:B----4-:R-:W-:Y:S02]  /*4090*/  UIADD3 UR11, UPT, UPT, UR11, 0x7f, URZ ;  /* 0x0000007f0b0b7890 */ /* 0x010fe4000fffe0ff */
[----:B------:R-:W-:Y:S02]  /*40a0*/  UIADD3 UR4, UPT, UPT, UR31, 0x33400, URZ ;  /* 0x000334001f047890 */ /* 0x000fe4000fffe0ff */
[----:B------:R-:W-:Y:S02]  /*40b0*/  UIADD3 UR7, UPT, UPT, UR31, 0x34600, URZ ;  /* 0x000346001f077890 */ /* 0x000fe4000fffe0ff */
[----:B------:R-:W-:Y:S02]  /*40c0*/  USHF.R.U32.HI UR10, URZ, 0x4, UR6 ;  /* 0x00000004ff0a7899 */ /* 0x000fe40008011606 */
[----:B------:R-:W-:Y:S02]  /*40d0*/  USHF.R.U32.HI UR8, URZ, 0x4, UR5 ;  /* 0x00000004ff087899 */ /* 0x000fe40008011605 */
[----:B------:R-:W-:-:S02]  /*40e0*/  USHF.R.S32.HI UR9, URZ, 0x1f, UR11 ;  /* 0x0000001fff097899 */ /* 0x000fc4000801140b */
[----:B------:R-:W-:Y:S02]  /*40f0*/  USHF.R.U32.HI UR6, URZ, 0x4, UR4 ;  /* 0x00000004ff067899 */ /* 0x000fe40008011604 */
[----:B------:R-:W-:Y:S02]  /*4100*/  USHF.R.U32.HI UR5, URZ, 0x4, UR7 ;  /* 0x00000004ff057899 */ /* 0x000fe40008011607 */
[----:B------:R-:W-:Y:S02]  /*4110*/  ULEA.HI UR4, UR9, UR11, URZ, 0x7 ;  /* 0x0000000b09047291 */ /* 0x000fe4000f8f38ff */
[----:B------:R-:W-:Y:S02]  /*4120*/  ULOP3.LUT UR6, UR6, 0x3fff, URZ, 0xc0, !UPT ;  /* 0x00003fff06067892 */ /* 0x000fe4000f8ec0ff */
[----:B------:R-:W-:Y:S02]  /*4130*/  ULOP3.LUT UR5, UR5, 0x3fff, URZ, 0xc0, !UPT ;  /* 0x00003fff05057892 */ /* 0x000fe4000f8ec0ff */
[----:B------:R-:W-:-:S02]  /*4140*/  USHF.R.S32.HI UR62, URZ, 0x7, UR4 ;  /* 0x00000007ff3e7899 */ /* 0x000fc40008011404 */
[----:B------:R-:W-:Y:S02]  /*4150*/  ULOP3.LUT UR54, UR6, 0x10000, URZ, 0xfc, !UPT ;  /* 0x0001000006367892 */ /* 0x000fe4000f8efcff */
[----:B------:R-:W-:Y:S02]  /*4160*/  ULOP3.LUT UR55, UR5, 0x10000, URZ, 0xfc, !UPT ;  /* 0x0001000005377892 */ /* 0x000fe4000f8efcff */
[----:B------:R-:W-:Y:S02]  /*4170*/  ULOP3.LUT UR10, UR10, 0x3fff, URZ, 0xc0, !UPT ;  /* 0x00003fff0a0a7892 */ /* 0x000fe4000f8ec0ff */
[----:B------:R-:W-:Y:S02]  /*4180*/  ULOP3.LUT UR8, UR8, 0x3fff, URZ, 0xc0, !UPT ;  /* 0x00003fff08087892 */ /* 0x000fe4000f8ec0ff */
[----:B------:R-:W-:Y:S02]  /*4190*/  UISETP.LT.AND UP0, UPT, UR62, 0x1, UPT ;  /* 0x000000013e00788c */ /* 0x000fe4000bf01270 */
[----:B------:R-:W-:Y:S01]  /*41a0*/  UISETP.NE.AND UP4, UPT, UR39, 0x1, UPT ;  /* 0x000000012700788c */ /* 0x000fe2000bf85270 */
[----:B------:R-:W3:Y:S01]  /*41b0*/  LDCU UR60, c[0x0][0x374] ;  /* 0x00006e80ff3c77ac */ /* 0x000ee20008000800 */
[----:B--2---:R-:W-:Y:S01]  /*41c0*/  R2UR UR32, R0 ;  /* 0x00000000002072ca */ /* 0x004fe200000e0000 */
[----:B------:R-:W-:-:S02]  /*41d0*/  ULOP3.LUT UR52, UR10, 0x10000, URZ, 0xfc, !UPT ;  /* 0x000100000a347892 */ /* 0x000fc4000f8efcff */
[----:B------:R-:W-:Y:S02]  /*41e0*/  ULOP3.LUT UR53, UR8, 0x10000, URZ, 0xfc, !UPT ;  /* 0x0001000008357892 */ /* 0x000fe4000f8efcff */
[----:B------:R-:W-:Y:S02]  /*41f0*/  USEL UR68, UR62, 0x1, !UP0 ;  /* 0x000000013e447887 */ /* 0x000fe4000c000000 */
[----:B------:R-:W-:Y:S01]  /*4200*/  UISETP.NE.AND UP3, UPT, UR71, URZ, UPT ;  /* 0x000000ff4700728c */ /* 0x000fe2000bf65270 */
[----:B------:R-:W-:Y:S01]  /*4210*/  UMOV UR29, URZ ;  /* 0x000000ff001d7c82 */ /* 0x000fe20008000000 */
[----:B------:R-:W-:-:S04]  /*4220*/  UMOV UR27, URZ ;  /* 0x000000ff001b7c82 */ /* 0x000fc80008000000 */
[----:B------:R-:W-:Y:S02]  /*4230*/  UIADD3 UR44, UPT, UPT, UR32, 0x80, URZ ;  /* 0x00000080202c7890 */ /* 0x000fe4000fffe0ff */
[----:B------:R-:W-:Y:S02]  /*4240*/  UIADD3 UR50, UPT, UPT, UR32, 0x40000080, URZ ;  /* 0x4000008020327890 */ /* 0x000fe4000fffe0ff */
[----:B------:R-:W-:Y:S02]  /*4250*/  UIADD3 UR48, UPT, UPT, UR32, -0x7fffff80, URZ ;  /* 0x8000008020307890 */ /* 0x000fe4000fffe0ff */
[----:B------:R-:W-:Y:S02]  /*4260*/  UIADD3 UR46, UPT, UPT, UR32, -0x3fffff80, URZ ;  /* 0xc0000080202e7890 */ /* 0x000fe4000fffe0ff */
[----:B------:R-:W-:Y:S02]  /*4270*/  USHF.R.U32.HI UR7, URZ, 0x11, UR44 ;  /* 0x00000011ff077899 */ /* 0x000fe4000801162c */
[----:B------:R-:W-:-:S02]  /*4280*/  USHF.R.U32.HI UR6, URZ, 0x11, UR50 ;  /* 0x00000011ff067899 */ /* 0x000fc40008011632 */
[----:B------:R-:W-:Y:S02]  /*4290*/  USHF.R.U32.HI UR5, URZ, 0x11, UR48 ;  /* 0x00000011ff057899 */ /* 0x000fe40008011630 */
[----:B------:R-:W-:Y:S02]  /*42a0*/  USHF.R.U32.HI UR4, URZ, 0x11, UR46 ;  /* 0x00000011ff047899 */ /* 0x000fe4000801162e */
[----:B------:R-:W-:Y:S02]  /*42b0*/  ULOP3.LUT UR7, UR7, 0x6000, URZ, 0xc0, !UPT ;  /* 0x0000600007077892 */ /* 0x000fe4000f8ec0ff */
[----:B------:R-:W-:Y:S02]  /*42c0*/  ULOP3.LUT UR6, UR6, 0x6000, URZ, 0xc0, !UPT ;  /* 0x0000600006067892 */ /* 0x000fe4000f8ec0ff */
[----:B------:R-:W-:Y:S02]  /*42d0*/  ULOP3.LUT UR5, UR5, 0x6000, URZ, 0xc0, !UPT ;  /* 0x0000600005057892 */ /* 0x000fe4000f8ec0ff */
[----:B------:R-:W-:-:S02]  /*42e0*/  ULOP3.LUT UR4, UR4, 0x6000, URZ, 0xc0, !UPT ;  /* 0x0000600004047892 */ /* 0x000fc4000f8ec0ff */
[----:B------:R-:W-:Y:S02]  /*42f0*/  UIADD3 UR69, UPT, UPT, UR32, 0x84, URZ ;  /* 0x0000008420457890 */ /* 0x000fe4000fffe0ff */
[----:B------:R-:W-:Y:S02]  /*4300*/  ULOP3.LUT UR67, UR7, 0x1090, URZ, 0xfc, !UPT ;  /* 0x0000109007437892 */ /* 0x000fe4000f8efcff */
[----:B------:R-:W-:Y:S02]  /*4310*/  ULOP3.LUT UR66, UR6, 0x1090, URZ, 0xfc, !UPT ;  /* 0x0000109006427892 */ /* 0x000fe4000f8efcff */
[----:B------:R-:W-:Y:S02]  /*4320*/  ULOP3.LUT UR65, UR5, 0x1090, URZ, 0xfc, !UPT ;  /* 0x0000109005417892 */ /* 0x000fe4000f8efcff */
[----:B-1-3--:R-:W-:-:S12]  /*4330*/  ULOP3.LUT UR64, UR4, 0x1090, URZ, 0xfc, !UPT ;  /* 0x0000109004407892 */ /* 0x00afd8000f8efcff */
.L_x_86:
[C---:B------:R-:W-:Y:S02]  /*4340*/  LEA R2, R9.reuse, UR31, 0x3 ;  /* 0x0000001f09027c11 */ /* 0x040fe4000f8e18ff */
[----:B------:R-:W-:Y:S02]  /*4350*/  SHF.L.U32 R5, R8, 0x1f, RZ ;  /* 0x0000001f08057819 */ /* 0x000fe400000006ff */
[----:B------:R-:W-:Y:S02]  /*4360*/  LEA R6, R9, UR31, 0x4 ;  /* 0x0000001f09067c11 */ /* 0x000fe4000f8e20ff */
[----:B------:R-:W1:Y:S02]  /*4370*/  SYNCS.PHASECHK.TRANS64.TRYWAIT P0, [R2+URZ+0xd0], R5 ;  /* 0x0000d005020075a7 */ /* 0x000e6400080011ff */
[----:B-1-3--:R-:W-:Y:S05]  /*4380*/  @!P0 BRA `(.L_x_77) ;  /* 0x0000005400a48947 */ /* 0x00afea0003800000 */
.L_x_171:
[----:B-1----:R-:W1:Y:S01]  /*4390*/  LDS.128 R4, [R6+0x140] ;  /* 0x0001400006047984 */ /* 0x002e620000000c00 */
[----:B------:R-:W-:Y:S01]  /*43a0*/  @!PT LDS RZ, [RZ] ;  /* 0x00000000fffff984 */ /* 0x000fe20000000800 */
[----:B------:R-:W-:Y:S01]  /*43b0*/  @!PT LDS RZ, [RZ] ;  /* 0x00000000fffff984 */ /* 0x000fe20000000800 */
[----:B------:R-:W-:Y:S01]  /*43c0*/  @!PT LDS RZ, [RZ] ;  /* 0x00000000fffff984 */ /* 0x000fe20000000800 */
[----:B------:R-:W-:Y:S01]  /*43d0*/  @!PT LDS RZ, [RZ] ;  /* 0x00000000fffff984 */ /* 0x000fe20000000800 */
[----:B------:R2:W-:Y:S06]  /*43e0*/  MEMBAR.ALL.CTA ;  /* 0x0000000000007992 */ /* 0x0005ec0000008000 */
[----:B--2---:R-:W2:Y:S01]  /*43f0*/  FENCE.VIEW.ASYNC.S ;  /* 0x00000000000073c6 */ /* 0x004ea20000000000 */
[----:B-1----:R-:W-:-:S13]  /*4400*/  LOP3.LUT P0, RZ, R6, 0x1, RZ, 0xc0, !PT ;  /* 0x0000000106ff7812 */ /* 0x002fda000780c0ff */
[----:B--2---:R-:W-:Y:S01]  /*4410*/  VOTEU.ANY UP2, P0 ;  /* 0x0000000000ff7886 */ /* 0x004fe20000040100 */
[----:B------:R-:W-:-:S13]  /*4420*/  PLOP3.LUT P0, PT, PT, PT, UP2, 0x80, 0x8 ;  /* 0x000000000008781c */ /* 0x000fda0003f0f028 */
[----:B------:R-:W-:Y:S02]  /*4430*/  @P0 MOV R0, R4 ;  /* 0x0000000400000202 */ /* 0x000fe40000000f00 */
[----:B------:R-:W-:Y:S02]  /*4440*/  @P0 LOP3.LUT R4, R5, 0xffff, RZ, 0xc0, !PT ;  /* 0x0000ffff05040812 */ /* 0x000fe400078ec0ff */
[----:B------:R-:W-:Y:S01]  /*4450*/  @P0 R2UR UR5, R0 ;  /* 0x00000000000502ca */ /* 0x000fe200000e0000 */
[----:B------:R-:W-:Y:S01]  /*4460*/  VIADD R0, R2, 0xe0 ;  /* 0x000000e002007836 */ /* 0x000fe20000000000 */
[----:B------:R-:W-:-:S04]  /*4470*/  @P0 R2UR UR4, R4 ;  /* 0x00000000040402ca */ /* 0x000fc800000e0000 */
[----:B------:R-:W-:-:S04]  /*4480*/  PRMT R0, RZ, 0x654, R0 ;  /* 0x00000654ff007816 */ /* 0x000fc80000000000 */
[----:B------:R1:W-:Y:S03]  /*4490*/  SYNCS.ARRIVE.TRANS64.RED.A1T0 RZ, [R0+URZ], RZ ;  /* 0x000000ff00ff79a7 */ /* 0x0003e600081004ff */
[----:B------:R-:W-:Y:S02]  /*44a0*/  @UP2 UMOV UR58, UR5 ;  /* 0x00000005003a2c82 */ /* 0x000fe40008000000 */
[----:B------:R-:W-:Y:S01]  /*44b0*/  @UP2 UMOV UR56, UR4 ;  /* 0x0000000400382c82 */ /* 0x000fe20008000000 */
[----:B------:R-:W-:Y:S05]  /*44c0*/  BRA.U !UP5, `(.L_x_78) ;  /* 0x000000010dd07547 */ /* 0x000fea000b800000 */
[----:B------:R-:W2:Y:S01]  /*44d0*/  LDCU.128 UR12, c[0x0][0xf10] ;  /* 0x0001e200ff0c77ac */ /* 0x000ea20008000c00 */
[----:B------:R-:W3:Y:S01]  /*44e0*/  LDCU UR21, c[0x0][0xf20] ;  /* 0x0001e400ff1577ac */ /* 0x000ee20008000800 */
[----:B------:R-:W4:Y:S01]  /*44f0*/  LDCU UR20, c[0x0][0xf0c] ;  /* 0x0001e180ff1477ac */ /* 0x000f220008000800 */
[----:B------:R-:W1:Y:S01]  /*4500*/  LDCU.64 UR8, c[0x0][0xf28] ;  /* 0x0001e500ff0877ac */ /* 0x000e620008000a00 */
[----:B--2---:R-:W-:Y:S02]  /*4510*/  UIMAD.WIDE.U32 UR6, UR60, UR15, URZ ;  /* 0x0000000f3c0672a5 */ /* 0x004fe4000f8e00ff */
[----:B------:R-:W-:Y:S02]  /*4520*/  UIMAD.WIDE.U32 UR4, UR61, UR12, URZ ;  /* 0x0000000c3d0472a5 */ /* 0x000fe4000f8e00ff */
[----:B------:R-:W-:Y:S02]  /*4530*/  UISETP.NE.AND UP0, UPT, UR14, 0x1, UPT ;  /* 0x000000010e00788c */ /* 0x000fe4000bf05270 */
[----:B------:R-:W-:Y:S01]  /*4540*/  UIMAD.WIDE.U32 UR18, UR56, UR15, URZ ;  /* 0x0000000f381272a5 */ /* 0x000fe2000f8e00ff */
[----:B------:R-:W-:-:S02]  /*4550*/  UMOV UR6, UR7 ;  /* 0x0000000700067c82 */ /* 0x000fc40008000000 */
[----:B------:R-:W-:Y:S01]  /*4560*/  UMOV UR4, UR5 ;  /* 0x0000000500047c82 */ /* 0x000fe20008000000 */
[----:B---3--:R-:W-:Y:S02]  /*4570*/  USHF.R.U32.HI UR6, URZ, UR21, UR6 ;  /* 0x00000015ff067299 */ /* 0x008fe40008011606 */
[----:B----4-:R-:W-:Y:S02]  /*4580*/  UISETP.NE.AND UP1, UPT, UR20, 0x1, UPT ;  /* 0x000000011400788c */ /* 0x010fe4000bf25270 */
[----:B------:R-:W-:Y:S02]  /*4590*/  USHF.R.U32.HI UR4, URZ, UR13, UR4 ;  /* 0x0000000dff047299 */ /* 0x000fe40008011604 */
[----:B------:R-:W-:Y:S02]  /*45a0*/  USEL UR5, UR60, UR6, !UP0 ;  /* 0x000000063c057287 */ /* 0x000fe4000c000000 */
[----:B------:R-:W-:Y:S02]  /*45b0*/  USEL UR6, UR61, UR4, !UP1 ;  /* 0x000000043d067287 */ /* 0x000fe4000c800000 */
[----:B-1----:R-:W-:Y:S01]  /*45c0*/  UIMAD.WIDE.U32 UR10, UR5, UR8, URZ ;  /* 0x00000008050a72a5 */ /* 0x002fe2000f8e00ff */
[----:B------:R-:W-:Y:S01]  /*45d0*/  UMOV UR4, UR19 ;  /* 0x0000001300047c82 */ /* 0x000fe20008000000 */
[----:B------:R-:W-:-:S02]  /*45e0*/  UIMAD.WIDE.U32 UR16, UR58, UR12, URZ ;  /* 0x0000000c3a1072a5 */ /* 0x000fc4000f8e00ff */
        /* <DEDUP_REMOVED lines=34> */
.L_x_78:
[----:B------:R-:W2:Y:S02]  /*4810*/  LDCU UR4, c[0x0][0xf30] ;  /* 0x0001e600ff0477ac */ /* 0x000ea40008000800 */
[----:B--2---:R-:W-:-:S09]  /*4820*/  UISETP.NE.AND UP0, UPT, UR4, 0x1, UPT ;  /* 0x000000010400788c */ /* 0x004fd2000bf05270 */
[----:B------:R-:W-:Y:S05]  /*4830*/  BRA.U UP0, `(.L_x_79) ;  /* 0x00000001003c7547 */ /* 0x000fea000b800000 */
[----:B------:R-:W2:Y:S01]  /*4840*/  LDCU.128 UR8, c[0x0][0xf10] ;  /* 0x0001e200ff0877ac */ /* 0x000ea20008000c00 */
[----:B------:R-:W3:Y:S01]  /*4850*/  LDCU UR12, c[0x0][0xf0c] ;  /* 0x0001e180ff0c77ac */ /* 0x000ee20008000800 */
[----:B------:R-:W4:Y:S01]  /*4860*/  LDCU UR13, c[0x0][0xf20] ;  /* 0x0001e400ff0d77ac */ /* 0x000f220008000800 */
[----:B--2---:R-:W-:Y:S02]  /*4870*/  UIMAD.WIDE.U32 UR6, UR58, UR8, URZ ;  /* 0x000000083a0672a5 */ /* 0x004fe4000f8e00ff */
[----:B------:R-:W-:Y:S02]  /*4880*/  UIMAD.WIDE.U32 UR4, UR56, UR11, URZ ;  /* 0x0000000b380472a5 */ /* 0x000fe4000f8e00ff */
[----:B---3--:R-:W-:Y:S02]  /*4890*/  UISETP.NE.AND UP0, UPT, UR12, 0x1, UPT ;  /* 0x000000010c00788c */ /* 0x008fe4000bf05270 */
[----:B------:R-:W-:Y:S01]  /*48a0*/  UISETP.NE.AND UP1, UPT, UR10, 0x1, UPT ;  /* 0x000000010a00788c */ /* 0x000fe2000bf25270 */
[----:B------:R-:W-:-:S02]  /*48b0*/  UMOV UR6, UR7 ;  /* 0x0000000700067c82 */ /* 0x000fc40008000000 */
[----:B------:R-:W-:Y:S01]  /*48c0*/  UMOV UR4, UR5 ;  /* 0x0000000500047c82 */ /* 0x000fe20008000000 */
[----:B------:R-:W-:Y:S02]  /*48d0*/  USHF.R.U32.HI UR9, URZ, UR9, UR6 ;  /* 0x00000009ff097299 */ /* 0x000fe40008011606 */
[----:B----4-:R-:W-:Y:S02]  /*48e0*/  USHF.R.U32.HI UR4, URZ, UR13, UR4 ;  /* 0x0000000dff047299 */ /* 0x010fe40008011604 */
[----:B------:R-:W-:Y:S02]  /*48f0*/  USEL UR5, UR58, UR9, !UP0 ;  /* 0x000000093a057287 */ /* 0x000fe4000c000000 */
[----:B------:R-:W-:-:S04]  /*4900*/  USEL UR4, UR56, UR4, !UP1 ;  /* 0x0000000438047287 */ /* 0x000fc8000c800000 */
[----:B------:R-:W-:-:S04]  /*4910*/  UIADD3 UR4, UPT, UPT, UR5, -UR4, URZ ;  /* 0x8000000405047290 */ /* 0x000fc8000fffe0ff */
[----:B------:R-:W-:-:S12]  /*4920*/  UIMAD UR56, UR4, UR10, UR56 ;  /* 0x0000000a043872a4 */ /* 0x000fd8000f8e0238 */
.L_x_79:
[----:B------:R-:W-:Y:S01]  /*4930*/  IADD3 R9, PT, PT, R9, 0x1, RZ ;  /* 0x0000000109097810 */ /* 0x000fe20007ffe0ff */
[----:B------:R-:W-:Y:S06]  /*4940*/  BRA.U UP3, `(.L_x_80) ;  /* 0x0000000503807547 */ /* 0x000fec000b800000 */
[----:B------:R-:W2:Y:S01]  /*4950*/  LDCU UR4, c[0x0][0x38c] ;  /* 0x00007180ff0477ac */ /* 0x000ea20008000800 */
[----:B------:R-:W-:Y:S02]  /*4960*/  PLOP3.LUT P1, PT, PT, PT, PT, 0x80, 0x8 ;  /* 0x000000000008781c */ /* 0x000fe40003f2f070 */
[----:B------:R-:W-:Y:S01]  /*4970*/  SHF.L.U32 R5, R10, 0x1f, RZ ;  /* 0x0000001f0a057819 */ /* 0x000fe200000006ff */
[----:B------:R-:W-:Y:S02]  /*4980*/  ULEA UR57, UR59, UR31, 0x3 ;  /* 0x0000001f3b397291 */ /* 0x000fe4000f8e18ff */
[----:B------:R-:W-:Y:S02]  /*4990*/  ULEA UR11, UR59, UR32, 0x6 ;  /* 0x000000203b0b7291 */ /* 0x000fe4000f8e30ff */
[----:B--2---:R-:W-:-:S06]  /*49a0*/  UISETP.GE.AND UP0, UPT, UR4, 0x1, UPT ;  /* 0x000000010400788c */ /* 0x004fcc000bf06270 */
[----:B------:R-:W-:-:S05]  /*49b0*/  PLOP3.LUT P0, PT, PT, PT, UP0, 0x80, 0x8 ;  /* 0x000000000008781c */ /* 0x000fca0003f0f008 */
[----:B------:R-:W-:-:S08]  /*49c0*/  @UP0 ULEA UR4, UR29, UR31, 0x3 ;  /* 0x0000001f1d040291 */ /* 0x000fd0000f8e18ff */
[----:B-1----:R-:W-:-:S04]  /*49d0*/  @P0 SHF.L.U32 R0, R3, 0x1f, RZ ;  /* 0x0000001f03000819 */ /* 0x002fc800000006ff */
[----:B------:R1:W2:Y:S01]  /*49e0*/  @P0 SYNCS.PHASECHK.TRANS64.TRYWAIT P1, [UR4], R0 ;  /* 0x00000000ff0005a7 */ /* 0x0002a20008021104 */
[----:B------:R-:W-:-:S04]  /*49f0*/  ULEA.HI UR4, UR25, UR25, URZ, 0x1 ;  /* 0x0000001919047291 */ /* 0x000fc8000f8f08ff */
[----:B------:R-:W-:-:S04]  /*4a00*/  ULOP3.LUT UR4, UR4, 0x7ffffffe, URZ, 0xc0, !UPT ;  /* 0x7ffffffe04047892 */ /* 0x000fc8000f8ec0ff */
[----:B------:R-:W-:-:S04]  /*4a10*/  UIADD3 UR4, UPT, UPT, -UR4, UR25, URZ ;  /* 0x0000001904047290 */ /* 0x000fc8000fffe1ff */
[----:B------:R-:W-:Y:S01]  /*4a20*/  ULEA UR45, UR4, UR69, 0x1 ;  /* 0x00000045042d7291 */ /* 0x000fe2000f8e08ff */
[----:B------:R-:W3:Y:S02]  /*4a30*/  SYNCS.PHASECHK.TRANS64.TRYWAIT P0, [UR57+0x100], R5 ;  /* 0x00010005ff0075a7 */ /* 0x000ee40008001139 */
[----:B-123--:R-:W-:Y:S09]  /*4a40*/  @!P0 BRA `(.L_x_81) ;  /* 0x0000005000088947 */ /* 0x00eff20003800000 */
.L_x_173:
[----:B------:R-:W-:Y:S01]  /*4a50*/  UMOV UR33, UR27 ;  /* 0x0000001b00217c82 */ /* 0x000fe20008000000 */
[----:B------:R-:W-:Y:S05]  /*4a60*/  BRA.U !UP0, `(.L_x_82) ;  /* 0x0000000508287547 */ /* 0x000fea000b800000 */
[----:B------:R-:W-:Y:S02]  /*4a70*/  USHF.R.U32.HI UR4, URZ, 0x1a, UR45 ;  /* 0x0000001aff047899 */ /* 0x000fe4000801162d */
[----:B------:R-:W-:Y:S02]  /*4a80*/  UIADD3 UR51, UPT, UPT, UR45, 0x40000000, URZ ;  /* 0x400000002d337890 */ /* 0x000fe4000fffe0ff */
[----:B------:R-:W-:Y:S02]  /*4a90*/  ULOP3.LUT UR49, UR45, 0x80000000, URZ, 0x3c, !UPT ;  /* 0x800000002d317892 */ /* 0x000fe4000f8e3cff */
[----:B------:R-:W-:Y:S02]  /*4aa0*/  UIADD3 UR47, UPT, UPT, UR45, -0x40000000, URZ ;  /* 0xc00000002d2f7890 */ /* 0x000fe4000fffe0ff */
[----:B------:R-:W-:Y:S02]  /*4ab0*/  ULOP3.LUT UR42, UR4, 0x30, URZ, 0xc0, !UPT ;  /* 0x00000030042a7892 */ /* 0x000fe4000f8ec0ff */
[----:B------:R-:W-:-:S02]  /*4ac0*/  USHF.R.U32.HI UR6, URZ, 0x1a, UR51 ;  /* 0x0000001aff067899 */ /* 0x000fc40008011633 */
[----:B------:R-:W-:Y:S02]  /*4ad0*/  USHF.R.U32.HI UR5, URZ, 0x1a, UR49 ;  /* 0x0000001aff057899 */ /* 0x000fe40008011631 */
[----:B------:R-:W-:Y:S02]  /*4ae0*/  USHF.R.U32.HI UR4, URZ, 0x1a, UR47 ;  /* 0x0000001aff047899 */ /* 0x000fe4000801162f */
[----:B------:R-:W-:Y:S02]  /*4af0*/  ULOP3.LUT UR6, UR6, 0x30, URZ, 0xc0, !UPT ;  /* 0x0000003006067892 */ /* 0x000fe4000f8ec0ff */
[----:B------:R-:W-:Y:S02]  /*4b00*/  ULOP3.LUT UR5, UR5, 0x30, URZ, 0xc0, !UPT ;  /* 0x0000003005057892 */ /* 0x000fe4000f8ec0ff */
[----:B------:R-:W-:Y:S02]  /*4b10*/  ULOP3.LUT UR4, UR4, 0x30, URZ, 0xc0, !UPT ;  /* 0x0000003004047892 */ /* 0x000fe4000f8ec0ff */
[----:B------:R-:W-:-:S02]  /*4b20*/  UPRMT UR43, UR42, 0x5410, UR67 ;  /* 0x000054102a2b7896 */ /* 0x000fc40008000043 */
[----:B------:R-:W-:Y:S01]  /*4b30*/  UIADD3 UR33, UPT, UPT, UR68, UR27, URZ ;  /* 0x0000001b44217290 */ /* 0x000fe2000fffe0ff */
[----:B------:R-:W-:Y:S01]  /*4b40*/  UMOV UR26, URZ ;  /* 0x000000ff001a7c82 */ /* 0x000fe20008000000 */
[----:B------:R-:W-:Y:S01]  /*4b50*/  UMOV UR28, UR62 ;  /* 0x0000003e001c7c82 */ /* 0x000fe20008000000 */
[----:B------:R-:W-:Y:S01]  /*4b60*/  UMOV UR10, UR29 ;  /* 0x0000001d000a7c82 */ /* 0x000fe20008000000 */
[----:B------:R-:W-:Y:S02]  /*4b70*/  UPRMT UR41, UR6, 0x5410, UR66 ;  /* 0x0000541006297896 */ /* 0x000fe40008000042 */
[----:B------:R-:W-:Y:S02]  /*4b80*/  UPRMT UR37, UR5, 0x5410, UR65 ;  /* 0x0000541005257896 */ /* 0x000fe40008000041 */
[----:B------:R-:W-:Y:S01]  /*4b90*/  UPRMT UR35, UR4, 0x5410, UR64 ;  /* 0x0000541004237896 */ /* 0x000fe20008000040 */
[----:B------:R-:W-:Y:S01]  /*4ba0*/  UMOV UR42, URZ ;  /* 0x000000ff002a7c82 */ /* 0x000fe20008000000 */
[----:B------:R-:W-:Y:S01]  /*4bb0*/  UMOV UR40, URZ ;  /* 0x000000ff00287c82 */ /* 0x000fe20008000000 */
[----:B------:R-:W-:Y:S01]  /*4bc0*/  UMOV UR36, URZ ;  /* 0x000000ff00247c82 */ /* 0x000fe20008000000 */
[----:B------:R-:W-:-:S08]  /*4bd0*/  UMOV UR34, URZ ;  /* 0x000000ff00227c82 */ /* 0x000fd00008000000 */
.L_x_85:
[----:B--2---:R-:W-:Y:S01]  /*4be0*/  ULEA UR7, UR10, UR31, 0x3 ;  /* 0x0000001f0a077291 */ /* 0x004fe2000f8e18ff */
[----:B---3--:R-:W-:Y:S11]  /*4bf0*/  @P1 BRA `(.L_x_83) ;  /* 0x00000000000c1947 */ /* 0x008ff60003800000 */
[----:B-1----:R-:W-:Y:S04]  /*4c00*/  SHF.L.U32 R5, R3, 0x1f, RZ ;  /* 0x0000001f03057819 */ /* 0x002fe800000006ff */
[----:B------:R-:W1:Y:S02]  /*4c10*/  SYNCS.PHASECHK.TRANS64.TRYWAIT P0, [UR7], R5 ;  /* 0x00000005ff0075a7 */ /* 0x000e640008001107 */
[----:B-1----:R-:W-:Y:S05]  /*4c20*/  @!P0 BRA `(.L_x_84) ;  /* 0x0000004c00a88947 */ /* 0x002fea0003800000 */
.L_x_83:
[----:B------:R-:W-:Y:S01]  /*4c30*/  UISETP.NE.AND UP0, UPT, UR28, 0x1, UPT ;  /* 0x000000011c00788c */ /* 0x000fe2000bf05270 */
[----:B------:R-:W-:Y:S01]  /*4c40*/  PLOP3.LUT P1, PT, PT, PT, PT, 0x80, 0x8 ;  /* 0x000000000008781c */ /* 0x000fe20003f2f070 */
[----:B------:R-:W-:Y:S02]  /*4c50*/  UIADD3 UR4, UPT, UPT, UR10, 0x1, URZ ;  /* 0x000000010a047890 */ /* 0x000fe4000fffe0ff */
[----:B------:R-:W-:Y:S02]  /*4c60*/  ULEA UR6, UR10, UR53, 0x8 ;  /* 0x000000350a067291 */ /* 0x000fe4000f8e40ff */
[----:B------:R-:W-:Y:S01]  /*4c70*/  UISETP.NE.AND UP1, UPT, UR4, 0x9, UPT ;  /* 0x000000090400788c */ /* 0x000fe2000bf25270 */
[----:B------:R-:W-:Y:S01]  /*4c80*/  PLOP3.LUT P0, PT, PT, PT, UP0, 0x80, 0x8 ;  /* 0x000000000008781c */ /* 0x000fe20003f0f008 */
[----:B------:R-:W-:Y:S02]  /*4c90*/  ULEA UR24, UR10, UR54, 0x5 ;  /* 0x000000360a187291 */ /* 0x000fe4000f8e28ff */
[----:B------:R-:W-:Y:S02]  /*4ca0*/  USEL UR5, URZ, 0x1, UP1 ;  /* 0x00000001ff057887 */ /* 0x000fe40008800000 */
[----:B------:R-:W-:Y:S02]  /*4cb0*/  USEL UR29, UR4, URZ, UP1 ;  /* 0x000000ff041d7287 */ /* 0x000fe40008800000 */
[----:B------:R-:W-:Y:S02]  /*4cc0*/  ULEA UR22, UR10, UR55, 0x5 ;  /* 0x000000370a167291 */ /* 0x000fe4000f8e28ff */
[----:B------:R-:W-:Y:S01]  /*4cd0*/  @UP0 ULEA UR4, UR29, UR31, 0x3 ;  /* 0x0000001f1d040291 */ /* 0x000fe2000f8e18ff */
[----:B------:R-:W-:Y:S01]  /*4ce0*/  LOP3.LUT R3, R3, UR5, RZ, 0x3c, !PT ;  /* 0x0000000503037c12 */ /* 0x000fe2000f8e3cff */
[----:B------:R-:W-:Y:S02]  /*4cf0*/  UISETP.NE.U32.AND UP0, UPT, UR26, URZ, UPT ;  /* 0x000000ff1a00728c */ /* 0x000fe4000bf05070 */
[----:B------:R-:W-:Y:S01]  /*4d00*/  UIADD3 UR20, UPT, UPT, UR6, 0x2, URZ ;  /* 0x0000000206147890 */ /* 0x000fe2000fffe0ff */
[----:B-1----:R-:W-:Y:S01]  /*4d10*/  @P0 SHF.L.U32 R0, R3, 0x1f, RZ ;  /* 0x0000001f03000819 */ /* 0x002fe200000006ff */
[----:B------:R-:W-:Y:S02]  /*4d20*/  UIADD3 UR16, UPT, UPT, UR6, 0x4, URZ ;  /* 0x0000000406107890 */ /* 0x000fe4000fffe0ff */
[----:B------:R-:W-:Y:S01]  /*4d30*/  UIADD3 UR12, UPT, UPT, UR6, 0x6, URZ ;  /* 0x00000006060c7890 */ /* 0x000fe2000fffe0ff */
[----:B------:R2:W3:Y:S01]  /*4d40*/  @P0 SYNCS.PHASECHK.TRANS64.TRYWAIT P1, [UR4], R0 ;  /* 0x00000000ff0005a7 */ /* 0x0004e20008021104 */
[----:B------:R-:W-:Y:S02]  /*4d50*/  ULEA UR4, UR10, UR52, 0xa ;  /* 0x000000340a047291 */ /* 0x000fe4000f8e50ff */
[----:B------:R-:W-:Y:S02]  /*4d60*/  UIADD3 UR30, UPT, UPT, UR7, 0x48, URZ ;  /* 0x00000048071e7890 */ /* 0x000fe4000fffe0ff */
[----:B------:R-:W-:Y:S02]  /*4d70*/  UIADD3 UR18, UPT, UPT, UR4, 0x2, URZ ;  /* 0x0000000204127890 */ /* 0x000fe4000fffe0ff */
[----:B------:R-:W-:Y:S02]  /*4d80*/  UIADD3 UR14, UPT, UPT, UR4, 0x4, URZ ;  /* 0x00000004040e7890 */ /* 0x000fe4000fffe0ff */
[----:B------:R-:W-:Y:S02]  /*4d90*/  UIADD3 UR8, UPT, UPT, UR4, 0x6, URZ ;  /* 0x0000000604087890 */ /* 0x000fe4000fffe0ff */
[----:B------:R-:W-:Y:S02]  /*4da0*/  UIADD3 UR27, UPT, UPT, UR27, 0x1, URZ ;  /* 0x000000011b1b7890 */ /* 0x000fe4000fffe0ff */
[----:B------:R-:W-:Y:S01]  /*4db0*/  UIADD3 UR28, UPT, UPT, UR28, -0x1, URZ ;  /* 0xffffffff1c1c7890 */ /* 0x000fe2000fffe0ff */
[----:B------:R-:W-:Y:S01]  /*4dc0*/  UMOV UR25, 0x4008 ;  /* 0x0000400800197882 */ /* 0x000fe20000000000 */
[----:B------:R-:W-:Y:S01]  /*4dd0*/  UMOV UR23, 0x4008 ;  /* 0x0000400800177882 */ /* 0x000fe20000000000 */
[----:B------:R2:W-:Y:S01]  /*4de0*/  UTCCP.T.S.2CTA.4x32dp128bit tmem[UR32+0x80], gdesc[UR24] ;  /* 0x00008018200079e7 */ /* 0x0005e20009300000 */
[----:B------:R2:W-:Y:S01]  /*4df0*/  UTCCP.T.S.2CTA.4x32dp128bit tmem[UR32+0x84], gdesc[UR22] ;  /* 0x00008416200079e7 */ /* 0x0005e20009300000 */
[----:B------:R-:W-:Y:S01]  /*4e00*/  UMOV UR7, 0x40004040 ;  /* 0x4000404000077882 */ /* 0x000fe20000000000 */
[----:B------:R-:W-:Y:S01]  /*4e10*/  UMOV UR5, 0x40004040 ;  /* 0x4000404000057882 */ /* 0x000fe20000000000 */
[----:B------:R-:W-:Y:S01]  /*4e20*/  UMOV UR21, 0x40004040 ;  /* 0x4000404000157882 */ /* 0x000fe20000000000 */
[----:B------:R2:W-:Y:S01]  /*4e30*/  UTCQMMA.2CTA gdesc[UR4], gdesc[UR6], tmem[UR11], tmem[UR42], idesc[UR43], tmem[UR44], UP0 ;  /* 0x002c2a0604007dea */ /* 0x0005e2000820030b */
[----:B------:R-:W-:Y:S01]  /*4e40*/  UISETP.NE.AND UP0, UPT, UR27, UR33, UPT ;  /* 0x000000211b00728c */ /* 0x000fe2000bf05270 */
[----:B------:R-:W-:Y:S01]  /*4e50*/  UMOV UR19, 0x40004040 ;  /* 0x4000404000137882 */ /* 0x000fe20000000000 */
[----:B------:R-:W-:Y:S01]  /*4e60*/  UMOV UR17, 0x40004040 ;  /* 0x4000404000117882 */ /* 0x000fe20000000000 */
[----:B------:R2:W-:Y:S01]  /*4e70*/  UTCQMMA.2CTA gdesc[UR18], gdesc[UR20], tmem[UR11], tmem[UR40], idesc[UR41], tmem[UR50], UPT ;  /* 0x0032281412007dea */ /* 0x0005e2000ba0030b */
[----:B------:R-:W-:Y:S01]  /*4e80*/  UMOV UR15, 0x40004040 ;  /* 0x40004040000f7882 */ /* 0x000fe20000000000 */
[----:B------:R-:W-:Y:S01]  /*4e90*/  UMOV UR13, 0x40004040 ;  /* 0x40004040000d7882 */ /* 0x000fe20000000000 */
[----:B------:R2:W-:Y:S01]  /*4ea0*/  UTCQMMA.2CTA gdesc[UR14], gdesc[UR16], tmem[UR11], tmem[UR36], idesc[UR37], tmem[UR48], UPT ;  /* 0x003024100e007dea */ /* 0x0005e2000ba0030b */
[----:B------:R-:W-:Y:S01]  /*4eb0*/  UMOV UR9, 0x40004040 ;  /* 0x4000404000097882 */ /* 0x000fe20000000000 */
[----:B------:R-:W-:Y:S01]  /*4ec0*/  UMOV UR26, 0x1 ;  /* 0x00000001001a7882 */ /* 0x000fe20000000000 */
[----:B------:R2:W-:Y:S01]  /*4ed0*/  UTCQMMA.2CTA gdesc[UR8], gdesc[UR12], tmem[UR11], tmem[UR34], idesc[UR35], tmem[UR46], UPT ;  /* 0x002e220c08007dea */ /* 0x0005e2000ba0030b */
[----:B------:R2:W-:Y:S01]  /*4ee0*/  UTCBAR.2CTA.MULTICAST [UR30], URZ, UR38 ;  /* 0x000000ff1e0073e9 */ /* 0x0005e20008200826 */
[----:B------:R-:W-:Y:S01]  /*4ef0*/  UMOV UR10, UR29 ;  /* 0x0000001d000a7c82 */ /* 0x000fe20008000000 */
[----:B------:R-:W-:Y:S05]  /*4f00*/  BRA.U UP0, `(.L_x_85) ;  /* 0xfffffffd00347547 */ /* 0x000fea000b83ffff */
.L_x_82:
[----:B--2---:R-:W-:Y:S01]  /*4f10*/  UIADD3 UR4, UPT, UPT, UR57, 0xf0, URZ ;  /* 0x000000f039047890 */ /* 0x004fe2000fffe0ff */
[----:B------:R-:W-:-:S08]  /*4f20*/  UMOV UR27, UR33 ;  /* 0x00000021001b7c82 */ /* 0x000fd00008000000 */
[----:B------:R2:W-:Y:S01]  /*4f30*/  UTCBAR.2CTA.MULTICAST [UR4], URZ, UR63 ;  /* 0x000000ff040073e9 */ /* 0x0005e2000820083f */
[----:B------:R-:W-:Y:S02]  /*4f40*/  NOP ;  /* 0x0000000000007918 */ /* 0x000fe40000000000 */
.L_x_80:
[----:B------:R-:W-:Y:S01]  /*4f50*/  R2UR UR5, R90 ;  /* 0x000000005a0572ca */ /* 0x000fe200000e0000 */
[----:B--2---:R-:W-:Y:S01]  /*4f60*/  UIADD3 UR4, UPT, UPT, UR59, 0x1, URZ ;  /* 0x000000013b047890 */ /* 0x004fe2000fffe0ff */
[----:B------:R-:W-:-:S03]  /*4f70*/  ISETP.NE.AND P0, PT, R9, 0x2, PT ;  /* 0x000000020900780c */ /* 0x000fc60003f05270 */
[----:B------:R-:W-:Y:S01]  /*4f80*/  UISETP.NE.AND UP0, UPT, UR4, 0x2, UPT ;  /* 0x000000020400788c */ /* 0x000fe2000bf05270 */
[----:B-1----:R-:W-:Y:S02]  /*4f90*/  SEL R5, RZ, 0x1, P0 ;  /* 0x00000001ff057807 */ /* 0x002fe40000000000 */
[----:B------:R-:W-:Y:S01]  /*4fa0*/  SEL R9, R9, RZ, P0 ;  /* 0x000000ff09097207 */ /* 0x000fe20000000000 */
[----:B------:R-:W-:Y:S01]  /*4fb0*/  USEL UR59, UR4, URZ, UP0 ;  /* 0x000000ff043b7287 */ /* 0x000fe20008000000 */
[----:B------:R-:W-:-:S03]  /*4fc0*/  LOP3.LUT R8, R8, R5, RZ, 0x3c, !PT ;  /* 0x0000000508087212 */ /* 0x000fc600078e3cff */
[----:B------:R-:W-:Y:S02]  /*4fd0*/  UIADD3 UR25, UPT, UPT, UR56, UR5, URZ ;  /* 0x0000000538197290 */ /* 0x000fe4000fffe0ff */
[----:B------:R-:W-:-:S06]  /*4fe0*/  USEL UR5, URZ, 0x1, UP0 ;  /* 0x00000001ff057887 */ /* 0x000fcc0008000000 */
[----:B------:R-:W-:Y:S01]  /*4ff0*/  LOP3.LUT R10, R10, UR5, RZ, 0x3c, !PT ;  /* 0x000000050a0a7c12 */ /* 0x000fe2000f8e3cff */
[----:B------:R-:W-:Y:S06]  /*5000*/  BRA.U UP2, `(.L_x_86) ;  /* 0xfffffff102cc7547 */ /* 0x000fec000b83ffff */
[----:B------:R-:W1:Y:S01]  /*5010*/  S2UR UR8, SR_CgaCtaId ;  /* 0x00000000000879c3 */ /* 0x000e620000008800 */
[----:B------:R-:W-:Y:S01]  /*5020*/  ELECT P0, URZ, PT ;  /* 0x0000000000ff782f */ /* 0x000fe20003800000 */
[----:B------:R-:W-:Y:S01]  /*5030*/  HFMA2 R0, -RZ, RZ, 0, 5.9604644775390625e-08 ;  /* 0x00000001ff007431 */ /* 0x000fe200000001ff */
[----:B------:R-:W-:-:S05]  /*5040*/  UMOV UR4, 0x40 ;  /* 0x0000004000047882 */ /* 0x000fca0000000000 */
[----:B------:R-:W-:Y:S01]  /*5050*/  UVIRTCOUNT.DEALLOC.SMPOOL 0x80 ;  /* 0x000000800000784c */ /* 0x000fe20000000000 */
[----:B------:R-:W-:Y:S02]  /*5060*/  UISETP.NE.AND UP0, UPT, UR71, URZ, UPT ;  /* 0x000000ff4700728c */ /* 0x000fe4000bf05270 */
[----:B-1----:R-:W-:-:S09]  /*5070*/  ULEA UR8, UR8, UR4, 0x18 ;  /* 0x0000000408087291 */ /* 0x002fd2000f8ec0ff */
[----:B------:R1:W-:Y:S01]  /*5080*/  @P0 STS.U8 [UR8+0x1c], R0 ;  /* 0x00001c00ff000988 */ /* 0x0003e20008000008 */
[----:B------:R-:W-:Y:S05]  /*5090*/  BRA.U UP0, `(.L_x_87) ;  /* 0x0000000100587547 */ /* 0x000fea000b800000 */
[----:B------:R-:W-:Y:S01]  /*50a0*/  UIADD3 UR5, UPT, UPT, UR31, 0x100, URZ ;  /* 0x000001001f057890 */ /* 0x000fe2000fffe0ff */
[----:B------:R-:W-:-:S03]  /*50b0*/  SHF.L.U32 R3, R10, 0x1f, RZ ;  /* 0x0000001f0a037819 */ /* 0x000fc600000006ff */
[----:B------:R-:W-:-:S09]  /*50c0*/  ULEA UR4, UR59, UR5, 0x3 ;  /* 0x000000053b047291 */ /* 0x000fd2000f8e18ff */
[----:B------:R-:W2:Y:S02]  /*50d0*/  SYNCS.PHASECHK.TRANS64.TRYWAIT P0, [UR4], R3 ;  /* 0x00000003ff0075a7 */ /* 0x000ea40008001104 */
[----:B--2---:R-:W-:Y:S05]  /*50e0*/  @!P0 BRA `(.L_x_88) ;  /* 0x0000004800908947 */ /* 0x004fea0003800000 */
.L_x_176:
[----:B------:R-:W-:-:S04]  /*50f0*/  UIADD3 UR4, UPT, UPT, UR59, 0x1, URZ ;  /* 0x000000013b047890 */ /* 0x000fc8000fffe0ff */
[----:B------:R-:W-:-:S04]  /*5100*/  UISETP.NE.AND UP1, UPT, UR4, 0x2, UPT ;  /* 0x000000020400788c */ /* 0x000fc8000bf25270 */
[----:B------:R-:W-:Y:S02]  /*5110*/  USEL UR6, URZ, 0x1, UP1 ;  /* 0x00000001ff067887 */ /* 0x000fe40008800000 */
[----:B------:R-:W-:-:S04]  /*5120*/  USEL UR4, UR4, URZ, UP1 ;  /* 0x000000ff04047287 */ /* 0x000fc80008800000 */
[----:B------:R-:W-:Y:S01]  /*5130*/  ULEA UR4, UR4, UR5, 0x3 ;  /* 0x0000000504047291 */ /* 0x000fe2000f8e18ff */
[----:B-1----:R-:W-:-:S04]  /*5140*/  LOP3.LUT R3, R10, UR6, RZ, 0x3c, !PT ;  /* 0x000000060a037c12 */ /* 0x002fc8000f8e3cff */
[----:B------:R-:W-:Y:S01]  /*5150*/  SHF.L.U32 R3, R3, 0x1f, RZ ;  /* 0x0000001f03037819 */ /* 0x000fe200000006ff */
[----:B------:R-:W-:-:S04]  /*5160*/  IMAD.U32 R0, RZ, RZ, UR4 ;  /* 0x00000004ff007e24 */ /* 0x000fc8000f8e00ff */
[----:B------:R1:W2:Y:S03]  /*5170*/  SYNCS.PHASECHK.TRANS64.TRYWAIT P0, [R0+URZ], R3 ;  /* 0x00000003000075a7 */ /* 0x0002a600080011ff */
[----:B--2---:R-:W-:Y:S05]  /*5180*/  @!P0 NANOSLEEP.SYNCS 0x989680 ;  /* 0x009896800000895d */ /* 0x004fea0003900000 */
[----:B------:R-:W2:Y:S02]  /*5190*/  @!P0 SYNCS.PHASECHK.TRANS64 P0, [R0+URZ], R3 ;  /* 0x00000003000085a7 */ /* 0x000ea400080010ff */
[----:B--2---:R-:W-:Y:S05]  /*51a0*/  @P0 BRA `(.L_x_89) ;  /* 0x0000000000200947 */ /* 0x004fea0003800000 */
.L_x_90:
[----:B--2---:R2:W4:Y:S02]  /*51b0*/  SYNCS.PHASECHK.TRANS64.TRYWAIT P0, [R0+URZ], R3 ;  /* 0x00000003000075a7 */ /* 0x00452400080011ff */
[----:B----4-:R-:W-:Y:S05]  /*51c0*/  @!P0 NANOSLEEP.SYNCS 0x989680 ;  /* 0x009896800000895d */ /* 0x010fea0003900000 */
[----:B------:R-:W4:Y:S02]  /*51d0*/  @!P0 SYNCS.PHASECHK.TRANS64 P0, [R0+URZ], R3 ;  /* 0x00000003000085a7 */ /* 0x000f2400080010ff */
[----:B----4-:R-:W-:Y:S05]  /*51e0*/  @!P0 BRA `(.L_x_90) ;  /* 0xfffffffc00f08947 */ /* 0x010fea000383ffff */
[----:B------:R-:W-:Y:S05]  /*51f0*/  BRA `(.L_x_89) ;  /* 0x00000000000c7947 */ /* 0x000fea0003800000 */
.L_x_87:
[----:B------:R-:W-:-:S04]  /*5200*/  UIADD3 UR4, UPT, UPT, UR31, 0x130, URZ ;  /* 0x000001301f047890 */ /* 0x000fc8000fffe0ff */
[----:B------:R-:W-:-:S09]  /*5210*/  UPRMT UR4, UR70, 0x654, UR4 ;  /* 0x0000065446047896 */ /* 0x000fd20008000004 */
[----:B------:R-:W-:Y:S03]  /*5220*/  SYNCS.ARRIVE.TRANS64.RED.A1T0 RZ, [UR4], RZ ;  /* 0x000000ffffff79a7 */ /* 0x000fe60008100404 */
.L_x_89:
[----:B-12---:R-:W-:Y:S01]  /*5230*/  SHF.L.U32 R3, RZ, 0x1f, RZ ;  /* 0x0000001fff037819 */ /* 0x006fe200000006ff */
[----:B------:R-:W-:Y:S01]  /*5240*/  UIADD3 UR4, UPT, UPT, UR31, 0x130, URZ ;  /* 0x000001301f047890 */ /* 0x000fe2000fffe0ff */
[----:B------:R-:W-:Y:S02]  /*5250*/  PLOP3.LUT P0, PT, PT, PT, UP0, 0x80, 0x8 ;  /* 0x000000000008781c */ /* 0x000fe40003f0f008 */
[----:B---3--:R-:W1:Y:S02]  /*5260*/  SYNCS.PHASECHK.TRANS64.TRYWAIT P1, [UR31+0x130], R3 ;  /* 0x00013003ff0075a7 */ /* 0x008e64000802111f */
[----:B-1----:R-:W-:Y:S09]  /*5270*/  @!P1 BRA `(.L_x_91) ;  /* 0x0000004800449947 */ /* 0x002ff20003800000 */
.L_x_178:
[----:B------:R-:W-:Y:S01]  /*5280*/  @!UP0 UPRMT UR4, UR70, 0x654, UR4 ;  /* 0x0000065446048896 */ /* 0x000fe20008000004 */
[----:B------:R-:W-:Y:S01]  /*5290*/  UMOV UR5, 0xffff ;  /* 0x0000ffff00057882 */ /* 0x000fe20000000000 */
[----:B------:R-:W-:-:S07]  /*52a0*/  UMOV UR6, 0x1 ;  /* 0x0000000100067882 */ /* 0x000fce0000000000 */
[----:B------:R-:W-:Y:S01]  /*52b0*/  @!P0 SYNCS.ARRIVE.TRANS64.RED.A1T0 RZ, [UR4], RZ ;  /* 0x000000ffffff89a7 */ /* 0x000fe20008100404 */
[----:B------:R-:W-:Y:S01]  /*52c0*/  NOP ;  /* 0x0000000000007918 */ /* 0x000fe20000000000 */
[----:B-1----:R-:W1:Y:S01]  /*52d0*/  LDS R0, [UR8+0x14] ;  /* 0x00001408ff007984 */ /* 0x002e620008000800 */
[----:B------:R-:W-:-:S04]  /*52e0*/  ULOP3.LUT UR4, UR32, 0xffff, URZ, 0xc0, !UPT ;  /* 0x0000ffff20047892 */ /* 0x000fc8000f8ec0ff */
[----:B------:R-:W-:-:S04]  /*52f0*/  USHF.R.U32.HI UR4, URZ, 0x5, UR4 ;  /* 0x00000005ff047899 */ /* 0x000fc80008011604 */
[----:B------:R-:W-:Y:S02]  /*5300*/  USHF.L.U32 UR5, UR5, UR4, URZ ;  /* 0x0000000405057299 */ /* 0x000fe400080006ff */
[----:B------:R-:W-:-:S04]  /*5310*/  USHF.L.U32 UR4, UR6, UR4, URZ ;  /* 0x0000000406047299 */ /* 0x000fc800080006ff */
[----:B-1----:R-:W-:-:S04]  /*5320*/  LOP3.LUT R0, R0, UR5, RZ, 0xc0, !PT ;  /* 0x0000000500007c12 */ /* 0x002fc8000f8ec0ff */
[----:B------:R-:W-:-:S13]  /*5330*/  ISETP.NE.AND P0, PT, R0, UR5, PT ;  /* 0x0000000500007c0c */ /* 0x000fda000bf05270 */
[----:B------:R-:W-:Y:S05]  /*5340*/  @P0 BRA `(.L_x_92) ;  /* 0x0000000000580947 */ /* 0x000fea0003800000 */
[----:B------:R-:W1:Y:S02]  /*5350*/  LDS R0, [UR8+0x18] ;  /* 0x00001808ff007984 */ /* 0x000e640008000800 */
[----:B-1----:R-:W-:-:S04]  /*5360*/  LOP3.LUT R0, R0, UR4, RZ, 0xc0, !PT ;  /* 0x0000000400007c12 */ /* 0x002fc8000f8ec0ff */
[----:B------:R-:W-:-:S13]  /*5370*/  ISETP.NE.AND P0, PT, R0, UR4, PT ;  /* 0x0000000400007c0c */ /* 0x000fda000bf05270 */
[----:B------:R-:W-:Y:S05]  /*5380*/  @P0 BRA `(.L_x_93) ;  /* 0x00000000003c0947 */ /* 0x000fea0003800000 */
[----:B------:R-:W1:Y:S01]  /*5390*/  S2R R2, SR_LANEID ;  /* 0x0000000000027919 */ /* 0x000e620000000000 */
[----:B------:R-:W-:Y:S01]  /*53a0*/  ULOP3.LUT UR5, URZ, UR5, URZ, 0x33, !UPT ;  /* 0x00000005ff057292 */ /* 0x000fe2000f8e33ff */
[----:B------:R-:W-:Y:S01]  /*53b0*/  LOP3.LUT R4, RZ, UR4, RZ, 0x33, !PT ;  /* 0x00000004ff047c12 */ /* 0x000fe2000f8e33ff */
[----:B------:R-:W-:Y:S02]  /*53c0*/  VOTEU.ANY UR4, UPT, PT ;  /* 0x0000000000047886 */ /* 0x000fe400038e0100 */
[----:B------:R-:W-:Y:S01]  /*53d0*/  UFLO.U32 UR4, UR4 ;  /* 0x00000004000472bd */ /* 0x000fe200080e0000 */
[----:B------:R-:W2:Y:S01]  /*53e0*/  REDUX UR6, R4 ;  /* 0x00000000040673c4 */ /* 0x000ea20000000000 */
[----:B------:R-:W-:-:S06]  /*53f0*/  IMAD.U32 R0, RZ, RZ, UR5 ;  /* 0x00000005ff007e24 */ /* 0x000fcc000f8e00ff */
[----:B------:R3:W-:Y:S01]  /*5400*/  UTCATOMSWS.AND URZ, UR5 ;  /* 0x0000000500ff79e3 */ /* 0x0007e20008000000 */
[----:B------:R-:W4:Y:S01]  /*5410*/  REDUX UR7, R0 ;  /* 0x00000000000773c4 */ /* 0x000f220000000000 */
[----:B-1----:R-:W-:Y:S01]  /*5420*/  ISETP.EQ.U32.AND P0, PT, R2, UR4, PT ;  /* 0x0000000402007c0c */ /* 0x002fe2000bf02070 */
[----:B--2---:R-:W-:Y:S01]  /*5430*/  IMAD.U32 R2, RZ, RZ, UR6 ;  /* 0x00000006ff027e24 */ /* 0x004fe2000f8e00ff */
[----:B----4-:R-:W-:-:S11]  /*5440*/  MOV R3, UR7 ;  /* 0x0000000700037c02 */ /* 0x010fd60008000f00 */
[----:B------:R3:W-:Y:S04]  /*5450*/  @P0 ATOMS.AND RZ, [UR8+0x14], R3 ;  /* 0x00001403ffff098c */ /* 0x0007e8000a800008 */
[----:B------:R3:W-:Y:S01]  /*5460*/  @P0 ATOMS.AND RZ, [UR8+0x18], R2 ;  /* 0x00001802ffff098c */ /* 0x0007e2000a800008 */
[----:B------:R-:W-:Y:S05]  /*5470*/  BRA `(.L_x_94) ;  /* 0x0000000000147947 */ /* 0x000fea0003800000 */
.L_x_93:
[----:B------:R-:W-:Y:S02]  /*5480*/  MOV R2, 0x54a0 ;  /* 0x000054a000027802 */ /* 0x000fe40000000f00 */
[----:B-----5:R-:W-:Y:S05]  /*5490*/  CALL.REL.NOINC `($__internal_0_$__cuda_sm10x_tcgen05_guardrail_trap_col_being_dealloced_not_returned_by_alloc) ;  /* 0x0000004800b07944 */ /* 0x020fea0003c00000 */
[----:B------:R-:W-:Y:S05]  /*54a0*/  BRA `(.L_x_94) ;  /* 0x0000000000087947 */ /* 0x000fea0003800000 */
.L_x_92:
[----:B------:R-:W-:Y:S02]  /*54b0*/  MOV R2, 0x54d0 ;  /* 0x000054d000027802 */ /* 0x000fe40000000f00 */
[----:B-----5:R-:W-:Y:S05]  /*54c0*/  CALL.REL.NOINC `($__internal_2_$__cuda_sm10x_tcgen05_guardrail_trap_unallocated_columns_being_dealloced) ;  /* 0x0000004800bc7944 */ /* 0x020fea0003c00000 */
.L_x_94:
[----:B------:R-:W-:Y:S01]  /*54d0*/  NOP ;  /* 0x0000000000007918 */ /* 0x000fe20000000000 */
[----:B---3--:R-:W-:Y:S05]  /*54e0*/  EXIT ;  /* 0x000000000000794d */ /* 0x008fea0003800000 */
.L_x_65:
[----:B------:R-:W-:-:S09]  /*54f0*/  UISETP.NE.OR UP0, UPT, UR24, 0x3, !UP5 ;  /* 0x000000031800788c */ /* 0x000fd2000ef05670 */
[----:B------:R-:W-:Y:S05]  /*5500*/  BRA.U UP0, `(.L_x_95) ;  /* 0x0000000d00fc7547 */ /* 0x000fea000b800000 */
[----:B------:R-:W1:Y:S01]  /*5510*/  S2UR UR6, SR_CgaCtaId ;  /* 0x00000000000679c3 */ /* 0x000e620000008800 */
[----:B------:R-:W2:Y:S01]  /*5520*/  LDCU UR33, c[0x0][0x370] ;  /* 0x00006e00ff2177ac */ /* 0x000ea20008000800 */
[----:B------:R-:W-:Y:S02]  /*5530*/  HFMA2 R13, -RZ, RZ, 0, 0 ;  /* 0x00000000ff0d7431 */ /* 0x000fe400000001ff */
[----:B------:R-:W-:Y:S01]  /*5540*/  IMAD.MOV.U32 R15, RZ, RZ, 0x1 ;  /* 0x00000001ff0f7424 */ /* 0x000fe200078e00ff */
[----:B------:R-:W-:Y:S01]  /*5550*/  MOV R7, 0x2000 ;  /* 0x0000200000077802 */ /* 0x000fe20000000f00 */
[----:B------:R-:W2:Y:S01]  /*5560*/  LDCU.128 UR28, c[0x0][0xf10] ;  /* 0x0001e200ff1c77ac */ /* 0x000ea20008000c00 */
[----:B------:R-:W-:Y:S01]  /*5570*/  IMAD.MOV.U32 R14, RZ, RZ, RZ ;  /* 0x000000ffff0e7224 */ /* 0x000fe200078e00ff */
[----:B------:R-:W3:Y:S01]  /*5580*/  LDC.64 R16, c[0x0][0x348] ;  /* 0x0000d200ff107b82 */ /* 0x000ee20000000a00 */
[----:B------:R-:W4:Y:S01]  /*5590*/  LDCU UR32, c[0x0][0x374] ;  /* 0x00006e80ff2077ac */ /* 0x000f220008000800 */
[----:B------:R-:W4:Y:S06]  /*55a0*/  LDCU UR15, c[0x0][0xf0c] ;  /* 0x0001e180ff0f77ac */ /* 0x000f2c0008000800 */
[----:B------:R-:W3:Y:S01]  /*55b0*/  LDC.64 R2, c[0x0][0xc88] ;  /* 0x00032200ff027b82 */ /* 0x000ee20000000a00 */
[----:B------:R-:W4:Y:S01]  /*55c0*/  LDCU UR36, c[0x0][0xf20] ;  /* 0x0001e400ff2477ac */ /* 0x000f220008000800 */
[----:B------:R-:W4:Y:S06]  /*55d0*/  LDCU UR4, c[0x0][0xf30] ;  /* 0x0001e600ff0477ac */ /* 0x000f2c0008000800 */
[----:B------:R-:W3:Y:S01]  /*55e0*/  LDC.64 R4, c[0x0][0xc90] ;  /* 0x00032400ff047b82 */ /* 0x000ee20000000a00 */
[----:B------:R-:W-:Y:S01]  /*55f0*/  UMOV UR24, 0x400 ;  /* 0x0000040000187882 */ /* 0x000fe20000000000 */
[----:B------:R-:W-:-:S02]  /*5600*/  UPLOP3.LUT UP3, UPT, UPT, UPT, UPT, 0x40, 0x4 ;  /* 0x000000000004789c */ /* 0x000fc40003f6e870 */
[----:B-1----:R-:W-:Y:S02]  /*5610*/  ULEA UR24, UR6, UR24, 0x18 ;  /* 0x0000001806187291 */ /* 0x002fe4000f8ec0ff */
[----:B--2---:R-:W-:Y:S02]  /*5620*/  UIMAD.WIDE.U32 UR6, UR33, UR28, URZ ;  /* 0x0000001c210672a5 */ /* 0x004fe4000f8e00ff */
[----:B----4-:R-:W-:Y:S02]  /*5630*/  UIMAD.WIDE.U32 UR8, UR32, UR31, URZ ;  /* 0x0000001f200872a5 */ /* 0x010fe4000f8e00ff */
[----:B------:R-:W-:Y:S02]  /*5640*/  UISETP.GE.AND UP0, UPT, UR39, 0x1, UPT ;  /* 0x000000012700788c */ /* 0x000fe4000bf06270 */
[----:B------:R-:W-:Y:S01]  /*5650*/  UISETP.NE.AND UP4, UPT, UR39, 0x1, UPT ;  /* 0x000000012700788c */ /* 0x000fe2000bf85270 */
[----:B------:R-:W-:Y:S02]  /*5660*/  UMOV UR6, UR7 ;  /* 0x0000000700067c82 */ /* 0x000fe40008000000 */
[----:B------:R-:W-:Y:S01]  /*5670*/  UMOV UR34, UR9 ;  /* 0x0000000900227c82 */ /* 0x000fe20008000000 */
[----:B------:R-:W1:Y:S01]  /*5680*/  LDCU.64 UR16, c[0x0][0xf28] ;  /* 0x0001e500ff1077ac */ /* 0x000e620008000a00 */
[----:B------:R-:W-:-:S02]  /*5690*/  UISETP.NE.AND UP6, UPT, UR15, 0x1, UPT ;  /* 0x000000010f00788c */ /* 0x000fc4000bfc5270 */
[----:B------:R-:W-:Y:S02]  /*56a0*/  UISETP.NE.AND UP5, UPT, UR30, 0x1, UPT ;  /* 0x000000011e00788c */ /* 0x000fe4000bfa5270 */
[----:B------:R-:W-:Y:S02]  /*56b0*/  USHF.R.U32.HI UR35, URZ, UR29, UR6 ;  /* 0x0000001dff237299 */ /* 0x000fe40008011606 */
[----:B------:R-:W-:Y:S02]  /*56c0*/  USHF.R.U32.HI UR34, URZ, UR36, UR34 ;  /* 0x00000024ff227299 */ /* 0x000fe40008011622 */
[----:B------:R-:W-:Y:S01]  /*56d0*/  UISETP.NE.AND UP2, UPT, UR4, 0x1, UPT ;  /* 0x000000010400788c */ /* 0x000fe2000bf45270 */
[----:B------:R-:W-:-:S10]  /*56e0*/  UMOV UR12, URZ ;  /* 0x000000ff000c7c82 */ /* 0x000fd40008000000 */
.L_x_104:
[C---:B------:R-:W-:Y:S02]  /*56f0*/  LEA R12, R14.reuse, UR24, 0x3 ;  /* 0x000000180e0c7c11 */ /* 0x040fe4000f8e18ff */
[----:B------:R-:W-:Y:S02]  /*5700*/  SHF.L.U32 R9, R13, 0x1f, RZ ;  /* 0x0000001f0d097819 */ /* 0x000fe400000006ff */
[----:B------:R-:W-:Y:S02]  /*5710*/  LEA R10, R14, UR24, 0x4 ;  /* 0x000000180e0a7c11 */ /* 0x000fe4000f8e20ff */
[----:B------:R-:W2:Y:S02]  /*5720*/  SYNCS.PHASECHK.TRANS64.TRYWAIT P0, [R12+URZ+0xd0], R9 ;  /* 0x0000d0090c0075a7 */ /* 0x000ea400080011ff */
[----:B--2-4-:R-:W-:Y:S05]  /*5730*/  @!P0 BRA `(.L_x_96) ;  /* 0x00000044002c8947 */ /* 0x014fea0003800000 */
.L_x_179:
[----:B--2---:R-:W2:Y:S01]  /*5740*/  LDS.128 R8, [R10+0x140] ;  /* 0x000140000a087984 */ /* 0x004ea20000000c00 */
[----:B------:R-:W-:Y:S01]  /*5750*/  UISETP.GE.AND UP0, UPT, UR39, 0x1, UPT ;  /* 0x000000012700788c */ /* 0x000fe2000bf06270 */
[----:B------:R-:W-:Y:S01]  /*5760*/  @!PT LDS RZ, [RZ] ;  /* 0x00000000fffff984 */ /* 0x000fe20000000800 */
[----:B------:R-:W-:Y:S01]  /*5770*/  @!PT LDS RZ, [RZ] ;  /* 0x00000000fffff984 */ /* 0x000fe20000000800 */
[----:B------:R-:W-:Y:S01]  /*5780*/  @!PT LDS RZ, [RZ] ;  /* 0x00000000fffff984 */ /* 0x000fe20000000800 */
[----:B------:R-:W-:Y:S01]  /*5790*/  @!PT LDS RZ, [RZ] ;  /* 0x00000000fffff984 */ /* 0x000fe20000000800 */
[----:B------:R4:W-:Y:S06]  /*57a0*/  MEMBAR.ALL.CTA ;  /* 0x0000000000007992 */ /* 0x0009ec0000008000 */
[----:B----4-:R-:W4:Y:S01]  /*57b0*/  FENCE.VIEW.ASYNC.S ;  /* 0x00000000000073c6 */ /* 0x010f220000000000 */
[----:B--2---:R-:W-:Y:S11]  /*57c0*/  LOP3.LUT P0, RZ, R10, 0x1, RZ, 0xc0, !PT ;  /* 0x000000010aff7812 */ /* 0x004ff6000780c0ff */
[----:B------:R-:W-:Y:S02]  /*57d0*/  @!UPT UIADD3 URZ, UPT, UPT, URZ, URZ, URZ ;  /* 0x000000fffffff290 */ /* 0x000fe4000fffe0ff */
[----:B----4-:R-:W-:Y:S01]  /*57e0*/  VOTEU.ANY UP1, P0 ;  /* 0x0000000000ff7886 */ /* 0x010fe20000020100 */
[----:B------:R-:W-:Y:S11]  /*57f0*/  PLOP3.LUT P0, PT, PT, PT, UP1, 0x80, 0x8 ;  /* 0x000000000008781c */ /* 0x000ff60003f0f018 */
[----:B------:R-:W-:Y:S02]  /*5800*/  @!UPT UIADD3 URZ, UPT, UPT, URZ, URZ, URZ ;  /* 0x000000fffffff290 */ /* 0x000fe4000fffe0ff */
[----:B------:R-:W-:Y:S02]  /*5810*/  @P0 SHF.R.U32.HI R0, RZ, 0x10, R9 ;  /* 0x00000010ff000819 */ /* 0x000fe40000011609 */
[----:B------:R-:W-:Y:S02]  /*5820*/  @P0 MOV R6, R8 ;  /* 0x0000000800060202 */ /* 0x000fe40000000f00 */
[----:B------:R-:W-:Y:S01]  /*5830*/  @P0 R2UR UR4, R0 ;  /* 0x00000000000402ca */ /* 0x000fe200000e0000 */
[----:B------:R-:W-:Y:S01]  /*5840*/  VIADD R0, R12, 0xe0 ;  /* 0x000000e00c007836 */ /* 0x000fe20000000000 */
[----:B------:R-:W-:Y:S02]  /*5850*/  @P0 LOP3.LUT R8, R9, 0xffff, RZ, 0xc0, !PT ;  /* 0x0000ffff09080812 */ /* 0x000fe400078ec0ff */
[----:B------:R-:W-:Y:S02]  /*5860*/  @P0 R2UR UR6, R6 ;  /* 0x00000000060602ca */ /* 0x000fe400000e0000 */
[----:B------:R-:W-:Y:S02]  /*5870*/  PRMT R0, RZ, 0x654, R0 ;  /* 0x00000654ff007816 */ /* 0x000fe40000000000 */
[----:B------:R-:W-:Y:S02]  /*5880*/  @P0 R2UR UR5, R8 ;  /* 0x00000000080502ca */ /* 0x000fe400000e0000 */
[----:B------:R2:W-:Y:S03]  /*5890*/  SYNCS.ARRIVE.TRANS64.RED.A1T0 RZ, [R0+URZ], RZ ;  /* 0x000000ff00ff79a7 */ /* 0x0005e600081004ff */
[----:B------:R-:W-:Y:S04]  /*58a0*/  @UP1 UMOV UR26, UR4 ;  /* 0x00000004001a1c82 */ /* 0x000fe80008000000 */
[----:B------:R-:W-:Y:S04]  /*58b0*/  @UP1 UMOV UR14, UR6 ;  /* 0x00000006000e1c82 */ /* 0x000fe80008000000 */
[----:B------:R-:W-:Y:S01]  /*58c0*/  @UP1 UMOV UR13, UR5 ;  /* 0x00000005000d1c82 */ /* 0x000fe20008000000 */
[----:B------:R-:W-:Y:S05]  /*58d0*/  BRA.U !UP0, `(.L_x_97) ;  /* 0x0000000108a47547 */ /* 0x000fea000b800000 */
[----:B------:R-:W-:Y:S02]  /*58e0*/  UIMAD.WIDE.U32 UR8, UR13, UR31, URZ ;  /* 0x0000001f0d0872a5 */ /* 0x000fe4000f8e00ff */
[----:B------:R-:W-:Y:S02]  /*58f0*/  UIMAD.WIDE.U32 UR10, UR14, UR28, URZ ;  /* 0x0000001c0e0a72a5 */ /* 0x000fe4000f8e00ff */
[----:B------:R-:W-:Y:S02]  /*5900*/  USEL UR4, UR32, UR34, !UP5 ;  /* 0x0000002220047287 */ /* 0x000fe4000e800000 */
[----:B------:R-:W-:Y:S02]  /*5910*/  USEL UR7, UR33, UR35, !UP6 ;  /* 0x0000002321077287 */ /* 0x000fe4000f000000 */
[----:B-1----:R-:W-:Y:S02]  /*5920*/  UIMAD.WIDE.U32 UR18, UR4, UR16, URZ ;  /* 0x00000010041272a5 */ /* 0x002fe4000f8e00ff */
[----:B------:R-:W-:Y:S01]  /*5930*/  UIMAD.WIDE.U32 UR20, UR7, UR16, URZ ;  /* 0x00000010071472a5 */ /* 0x000fe2000f8e00ff */
[----:B------:R-:W-:Y:S02]  /*5940*/  UMOV UR5, UR9 ;  /* 0x0000000900057c82 */ /* 0x000fe40008000000 */
[----:B------:R-:W-:Y:S03]  /*5950*/  USHF.R.U32.HI UR6, URZ, UR36, UR5 ;  /* 0x00000024ff067299 */ /* 0x000fe60008011605 */
[----:B------:R-:W-:Y:S01]  /*5960*/  UMOV UR5, UR11 ;  /* 0x0000000b00057c82 */ /* 0x000fe20008000000 */
[----:B------:R-:W-:Y:S02]  /*5970*/  USEL UR6, UR13, UR6, !UP5 ;  /* 0x000000060d067287 */ /* 0x000fe4000e800000 */
[----:B------:R-:W-:Y:S02]  /*5980*/  USHF.R.U32.HI UR8, URZ, UR29, UR5 ;  /* 0x0000001dff087299 */ /* 0x000fe40008011605 */
[----:B------:R-:W-:Y:S01]  /*5990*/  UIMAD.WIDE.U32 UR10, UR6, UR16, URZ ;  /* 0x00000010060a72a5 */ /* 0x000fe2000f8e00ff */
[----:B------:R-:W-:Y:S02]  /*59a0*/  UMOV UR5, UR19 ;  /* 0x0000001300057c82 */ /* 0x000fe40008000000 */
[----:B------:R-:W-:Y:S03]  /*59b0*/  @UP4 USHF.R.U32.HI UR4, URZ, UR17, UR5 ;  /* 0x00000011ff044299 */ /* 0x000fe60008011605 */
[----:B------:R-:W-:Y:S01]  /*59c0*/  UMOV UR5, UR21 ;  /* 0x0000001500057c82 */ /* 0x000fe20008000000 */
[----:B------:R-:W-:Y:S02]  /*59d0*/  UIMAD UR4, UR39, UR4, URZ ;  /* 0x00000004270472a4 */ /* 0x000fe4000f8e02ff */
[----:B------:R-:W-:Y:S02]  /*59e0*/  @UP4 USHF.R.U32.HI UR7, URZ, UR17, UR5 ;  /* 0x00000011ff074299 */ /* 0x000fe40008011605 */
[----:B------:R-:W-:Y:S02]  /*59f0*/  USEL UR5, UR14, UR8, !UP6 ;  /* 0x000000080e057287 */ /* 0x000fe4000f000000 */
[----:B------:R-:W-:Y:S02]  /*5a00*/  UIMAD UR8, UR39, UR7, URZ ;  /* 0x00000007270872a4 */ /* 0x000fe4000f8e02ff */
[----:B------:R-:W-:Y:S03]  /*5a10*/  UISETP.GE.AND UP0, UPT, UR6, UR4, UPT ;  /* 0x000000040600728c */ /* 0x000fe6000bf06270 */
[----:B------:R-:W-:Y:S01]  /*5a20*/  UMOV UR4, UR11 ;  /* 0x0000000b00047c82 */ /* 0x000fe20008000000 */
[----:B------:R-:W-:Y:S02]  /*5a30*/  UISETP.GE.OR UP0, UPT, UR5, UR8, UP0 ;  /* 0x000000080500728c */ /* 0x000fe40008706670 */
[----:B------:R-:W-:Y:S02]  /*5a40*/  USHF.R.U32.HI UR4, URZ, UR17, UR4 ;  /* 0x00000011ff047299 */ /* 0x000fe40008011604 */
[----:B------:R-:W-:Y:S02]  /*5a50*/  UIMAD.WIDE.U32 UR8, UR5, UR16, URZ ;  /* 0x00000010050872a5 */ /* 0x000fe4000f8e00ff */
[----:B------:R-:W-:Y:S04]  /*5a60*/  USEL UR10, UR6, UR4, !UP4 ;  /* 0x00000004060a7287 */ /* 0x000fe8000e000000 */
[----:B------:R-:W-:Y:S01]  /*5a70*/  UIADD3 UR11, UPT, UPT, -UR10, URZ, URZ ;  /* 0x000000ff0a0b7290 */ /* 0x000fe2000fffe1ff */
[----:B------:R-:W-:Y:S02]  /*5a80*/  @!UP0 UMOV UR4, UR9 ;  /* 0x0000000900048c82 */ /* 0x000fe40008000000 */
[----:B------:R-:W-:Y:S02]  /*5a90*/  @!UP0 USHF.R.U32.HI UR4, URZ, UR17, UR4 ;  /* 0x00000011ff048299 */ /* 0x000fe40008011604 */
[----:B------:R-:W-:Y:S02]  /*5aa0*/  UIMAD UR8, UR39, UR11, UR6 ;  /* 0x0000000b270872a4 */ /* 0x000fe4000f8e0206 */
[----:B------:R-:W-:Y:S04]  /*5ab0*/  @!UP0 USEL UR4, UR5, UR4, !UP4 ;  /* 0x0000000405048287 */ /* 0x000fe8000e000000 */
[----:B------:R-:W-:Y:S02]  /*5ac0*/  @!UP0 UIMAD UR8, UR7, UR8, UR4 ;  /* 0x00000008070882a4 */ /* 0x000fe4000f8e0204 */
[----:B------:R-:W-:Y:S02]  /*5ad0*/  @!UP0 UIADD3 UR9, UPT, UPT, UR10, -UR4, URZ ;  /* 0x800000040a098290 */ /* 0x000fe4000fffe0ff */
[----:B------:R-:W-:Y:S02]  /*5ae0*/  UIADD3 UR4, UPT, UPT, -UR5, URZ, URZ ;  /* 0x000000ff05047290 */ /* 0x000fe4000fffe1ff */
[----:B------:R-:W-:Y:S02]  /*5af0*/  UIADD3 UR7, UPT, UPT, -UR6, URZ, URZ ;  /* 0x000000ff06077290 */ /* 0x000fe4000fffe1ff */
[----:B------:R-:W-:Y:S02]  /*5b00*/  @!UP0 UIMAD UR6, UR9, UR39, UR5 ;  /* 0x00000027090682a4 */ /* 0x000fe4000f8e0205 */
[----:B------:R-:W-:Y:S02]  /*5b10*/  UIMAD UR14, UR15, UR4, UR14 ;  /* 0x000000040f0e72a4 */ /* 0x000fe4000f8e020e */
[----:B------:R-:W-:Y:S01]  /*5b20*/  UIMAD UR13, UR30, UR7, UR13 ;  /* 0x000000071e0d72a4 */ /* 0x000fe2000f8e020d */
[----:B------:R-:W-:Y:S02]  /*5b30*/  @!UP0 UMOV UR5, UR8 ;  /* 0x0000000800058c82 */ /* 0x000fe40008000000 */
[----:B------:R-:W-:Y:S02]  /*5b40*/  UIMAD UR14, UR5, UR15, UR14 ;  /* 0x0000000f050e72a4 */ /* 0x000fe4000f8e020e */
[----:B------:R-:W-:Y:S11]  /*5b50*/  UIMAD UR13, UR6, UR30, UR13 ;  /* 0x0000001e060d72a4 */ /* 0x000ff6000f8e020d */
[----:B------:R-:W-:Y:S01]  /*5b60*/  @!UPT UIADD3 URZ, UPT, UPT, URZ, URZ, URZ ;  /* 0x000000fffffff290 */ /* 0x000fe2000fffe0ff */
.L_x_97:
[----:B------:R-:W4:Y:S01]  /*5b70*/  @!UP2 LDCU.128 UR20, c[0x0][0xf10] ;  /* 0x0001e200ff14a7ac */ /* 0x000f220008000c00 */
[C---:B---3--:R-:W-:Y:S02]  /*5b80*/  ISETP.NE.U32.AND P1, PT, R4.reuse, RZ, PT ;  /* 0x000000ff0400720c */ /* 0x048fe40003f25070 */
[----:B------:R-:W-:Y:S02]  /*5b90*/  ISETP.NE.U32.AND P0, PT, R4, RZ, PT ;  /* 0x000000ff0400720c */ /* 0x000fe40003f05070 */
[C---:B------:R-:W-:Y:S02]  /*5ba0*/  ISETP.NE.AND.EX P1, PT, R5.reuse, RZ, PT, P1 ;  /* 0x000000ff0500720c */ /* 0x040fe40003f25310 */
[----:B------:R-:W-:Y:S01]  /*5bb0*/  ISETP.NE.AND.EX P0, PT, R5, RZ, PT, P0 ;  /* 0x000000ff0500720c */ /* 0x000fe20003f05300 */
[----:B------:R-:W3:Y:S01]  /*5bc0*/  @!UP2 LDCU UR5, c[0x0][0xf0c] ;  /* 0x0001e180ff05a7ac */ /* 0x000ee20008000800 */
[----:B------:R-:W-:Y:S02]  /*5bd0*/  USHF.L.U32 UR11, UR27, 0x7, URZ ;  /* 0x000000071b0b7899 */ /* 0x000fe400080006ff */
[----:B------:R-:W-:Y:S02]  /*5be0*/  USHF.L.U32 UR10, UR25, 0x6, URZ ;  /* 0x00000006190a7899 */ /* 0x000fe400080006ff */
[----:B----4-:R-:W-:Y:S07]  /*5bf0*/  UIMAD.WIDE.U32 UR6, UR14, UR20, URZ ;  /* 0x000000140e0672a5 */ /* 0x010fee000f8e00ff */
[----:B------:R-:W-:Y:S01]  /*5c00*/  @!UP2 UMOV UR4, UR7 ;  /* 0x000000070004ac82 */ /* 0x000fe20008000000 */
[----:B---3--:R-:W-:Y:S02]  /*5c10*/  @!UP2 UISETP.NE.AND UP0, UPT, UR5, 0x1, UPT ;  /* 0x000000010500a88c */ /* 0x008fe4000bf05270 */
[----:B------:R-:W-:Y:S02]  /*5c20*/  @!UP2 USHF.R.U32.HI UR4, URZ, UR21, UR4 ;  /* 0x00000015ff04a299 */ /* 0x000fe40008011604 */
[----:B------:R-:W-:Y:S02]  /*5c30*/  UIMAD.WIDE.U32 UR6, UR13, UR23, URZ ;  /* 0x000000170d0672a5 */ /* 0x000fe4000f8e00ff */
[----:B------:R-:W-:Y:S02]  /*5c40*/  @!UP2 USEL UR8, UR14, UR4, !UP0 ;  /* 0x000000040e08a287 */ /* 0x000fe4000c000000 */
[----:B------:R-:W-:Y:S03]  /*5c50*/  @!UP2 UISETP.NE.AND UP0, UPT, UR22, 0x1, UPT ;  /* 0x000000011600a88c */ /* 0x000fe6000bf05270 */
[----:B------:R-:W-:Y:S02]  /*5c60*/  @!UP2 UMOV UR6, UR7 ;  /* 0x000000070006ac82 */ /* 0x000fe40008000000 */
[----:B------:R-:W3:Y:S02]  /*5c70*/  @!UP2 LDCU UR4, c[0x0][0xf20] ;  /* 0x0001e400ff04a7ac */ /* 0x000ee40008000800 */
[----:B---3--:R-:W-:Y:S04]  /*5c80*/  @!UP2 USHF.R.U32.HI UR6, URZ, UR4, UR6 ;  /* 0x00000004ff06a299 */ /* 0x008fe80008011606 */
[----:B------:R-:W-:Y:S04]  /*5c90*/  @!UP2 USEL UR6, UR13, UR6, !UP0 ;  /* 0x000000060d06a287 */ /* 0x000fe8000c000000 */
[----:B------:R-:W-:Y:S02]  /*5ca0*/  @!UP2 UIADD3 UR4, UPT, UPT, -UR8, UR6, URZ ;  /* 0x000000060804a290 */ /* 0x000fe4000fffe1ff */
[----:B------:R-:W-:Y:S02]  /*5cb0*/  @!UP2 UIADD3 UR6, UPT, UPT, UR8, -UR6, URZ ;  /* 0x800000060806a290 */ /* 0x000fe4000fffe0ff */
[----:B------:R-:W-:Y:S02]  /*5cc0*/  @!UP2 UIMAD UR14, UR4, UR5, UR14 ;  /* 0x00000005040ea2a4 */ /* 0x000fe4000f8e020e */
[----:B------:R-:W-:Y:S01]  /*5cd0*/  @!UP2 UIMAD UR13, UR6, UR22, UR13 ;  /* 0x00000016060da2a4 */ /* 0x000fe2000f8e020d */
[----:B------:R-:W-:Y:S11]  /*5ce0*/  BRA.U UP3, `(.L_x_98) ;  /* 0x0000000103107547 */ /* 0x000ff6000b800000 */
[----:B--2---:R-:W-:Y:S04]  /*5cf0*/  MOV R0, UR38 ;  /* 0x0000002600007c02 */ /* 0x004fe80008000f00 */
[----:B------:R-:W-:Y:S04]  /*5d00*/  SHF.L.U32 R9, R0, 0x1f, RZ ;  /* 0x0000001f00097819 */ /* 0x000fe800000006ff */
[----:B------:R-:W2:Y:S02]  /*5d10*/  SYNCS.PHASECHK.TRANS64.TRYWAIT P2, [UR24+0xc8], R9 ;  /* 0x0000c809ff0075a7 */ /* 0x000ea40008041118 */
[----:B--2---:R-:W-:Y:S05]  /*5d20*/  @!P2 BRA `(.L_x_99) ;  /* 0x0000003c00c4a947 */ /* 0x004fea0003800000 */
.L_x_98:
[----:B------:R-:W-:Y:S05]  /*5d30*/  @!P1 BRA `(.L_x_100) ;  /* 0x0000000000309947 */ /* 0x000fea0003800000 */
[----:B------:R-:W-:Y:S01]  /*5d40*/  ISETP.NE.U32.AND P1, PT, R2, RZ, PT ;  /* 0x000000ff0200720c */ /* 0x000fe20003f25070 */
[----:B------:R-:W3:Y:S01]  /*5d50*/  LDCU.64 UR4, c[0x0][0x358] ;  /* 0x00006b00ff0477ac */ /* 0x000ee20008000a00 */
[----:B------:R-:W-:Y:S02]  /*5d60*/  IMAD.MOV.U32 R88, RZ, RZ, 0x1 ;  /* 0x00000001ff587424 */ /* 0x000fe400078e00ff */
[----:B------:R-:W-:Y:S11]  /*5d70*/  ISETP.NE.AND.EX P1, PT, R3, RZ, PT, P1 ;  /* 0x000000ff0300720c */ /* 0x000ff60003f25310 */
[----:B------:R-:W-:Y:S02]  /*5d80*/  @!UPT UIADD3 URZ, UPT, UPT, URZ, URZ, URZ ;  /* 0x000000fffffff290 */ /* 0x000fe4000fffe0ff */
[----:B--2---:R-:W2:Y:S01]  /*5d90*/  @P1 LDC.64 R8, c[0x0][0xc88] ;  /* 0x00032200ff081b82 */ /* 0x004ea20000000a00 */
[----:B------:R-:W-:Y:S04]  /*5da0*/  @P1 IMAD R0, R4, UR44, RZ ;  /* 0x0000002c04001c24 */ /* 0x000fe8000f8e02ff */
[----:B--2---:R-:W-:Y:S04]  /*5db0*/  @P1 IMAD.WIDE R8, R0, 0x4, R8 ;  /* 0x0000000400081825 */ /* 0x004fe800078e0208 */
[----:B------:R-:W-:Y:S01]  /*5dc0*/  HFMA2 R0, -RZ, RZ, 0, 5.9604644775390625e-08 ;  /* 0x00000001ff007431 */ /* 0x000fe200000001ff */
[----:B---3-5:R3:W5:Y:S04]  /*5dd0*/  @P1 LDG.E R41, desc[UR4][R8.64] ;  /* 0x0000000408291981 */ /* 0x028768000c1e1900 */
[----:B------:R-:W-:Y:S01]  /*5de0*/  @!P1 PRMT R88, R0, 0x7610, R88 ;  /* 0x0000761000589816 */ /* 0x000fe20000000058 */
[----:B---3--:R-:W4:Y:S06]  /*5df0*/  @!P1 LDC R41, c[0x0][0xc80] ;  /* 0x00032000ff299b82 */ /* 0x008f2c0000000800 */
.L_x_100:
[----:B----45:R-:W-:Y:S01]  /*5e00*/  @!P0 FSETP.EQ.AND P1, PT, R41, RZ, PT ;  /* 0x000000ff2900820b */ /* 0x030fe20003f22000 */
[----:B------:R-:W-:Y:S01]  /*5e10*/  @!UPT UIADD3 URZ, UPT, UPT, URZ, URZ, URZ ;  /* 0x000000fffffff290 */ /* 0x000fe2000fffe0ff */
[----:B------:R-:W-:Y:S11]  /*5e20*/  @!P0 BRA `(.L_x_101) ;  /* 0x0000000000188947 */ /* 0x000ff60003800000 */
[----:B------:R-:W-:Y:S02]  /*5e30*/  LOP3.LUT P0, RZ, R88, 0xff, RZ, 0xc0, !PT ;  /* 0x000000ff58ff7812 */ /* 0x000fe4000780c0ff */
[----:B------:R-:W-:Y:S04]  /*5e40*/  ISETP.NE.U32.AND P1, PT, R2, RZ, PT ;  /* 0x000000ff0200720c */ /* 0x000fe80003f25070 */
[----:B------:R-:W-:Y:S04]  /*5e50*/  ISETP.NE.AND.EX P1, PT, R3, RZ, PT, P1 ;  /* 0x000000ff0300720c */ /* 0x000fe80003f25310 */
[----:B------:R-:W-:Y:S03]  /*5e60*/  PLOP3.LUT P1, PT, P1, PT, PT, 0x8, 0x80 ;  /* 0x000000000080781c */ /* 0x000fe60000f2e170 */
[----:B------:R-:W-:Y:S11]  /*5e70*/  @P0 FSETP.EQ.AND P1, PT, R41, RZ, PT ;  /* 0x000000ff2900020b */ /* 0x000ff60003f22000 */
[----:B------:R-:W-:Y:S02]  /*5e80*/  @!UPT UIADD3 URZ, UPT, UPT, URZ, URZ, URZ ;  /* 0x000000fffffff290 */ /* 0x000fe4000fffe0ff */
.L_x_101:
[----:B------:R-:W-:Y:S01]  /*5e90*/  ULEA UR4, UR12, UR24, 0x3 ;  /* 0x000000180c047291 */ /* 0x000fe2000f8e18ff */
[----:B--2---:R-:W-:Y:S02]  /*5ea0*/  SHF.L.U32 R9, R15, 0x1f, RZ ;  /* 0x0000001f0f097819 */ /* 0x004fe400000006ff */
[----:B------:R-:W-:Y:S04]  /*5eb0*/  ELECT P0, URZ, PT ;  /* 0x0000000000ff782f */ /* 0x000fe80003800000 */
[----:B------:R-:W-:Y:S02]  /*5ec0*/  PLOP3.LUT P1, PT, P1, P0, PT, 0xf2, 0x2f ;  /* 0x00000000002f781c */ /* 0x000fe40000f21e72 */
[----:B------:R-:W2:Y:S11]  /*5ed0*/  SYNCS.PHASECHK.TRANS64.TRYWAIT P2, [UR4+0xa8], R9 ;  /* 0x0000a809ff0075a7 */ /* 0x000eb60008041104 */
[----:B------:R-:W-:Y:S05]  /*5ee0*/  @!P1 IADD3 R8, P0, PT, R16, 0x980, RZ ;  /* 0x0000098010089810 */ /* 0x000fea0007f1e0ff */
[----:B------:R-:W-:Y:S01]  /*5ef0*/  @!P1 IMAD.X R6, RZ, RZ, R17, P0 ;  /* 0x000000ffff069224 */ /* 0x000fe200000e0611 */
[----:B--2---:R-:W-:Y:S07]  /*5f00*/  @!P2 BRA `(.L_x_102) ;  /* 0x0000003c0064a947 */ /* 0x004fee0003800000 */
.L_x_182:
[----:B------:R-:W3:Y:S01]  /*5f10*/  S2UR UR20, SR_CgaCtaId ;  /* 0x00000000001479c3 */ /* 0x000ee20000008800 */
[----:B------:R-:W-:Y:S01]  /*5f20*/  @!P1 R2UR UR7, R6 ;  /* 0x00000000060792ca */ /* 0x000fe200000e0000 */
[----:B------:R-:W-:Y:S01]  /*5f30*/  UIADD3 UR5, UPT, UPT, UR12, 0x1, URZ ;  /* 0x000000010c057890 */ /* 0x000fe2000fffe0ff */
[----:B------:R-:W-:Y:S01]  /*5f40*/  @!P1 R2UR UR6, R8 ;  /* 0x00000000080692ca */ /* 0x000fe200000e0000 */
[----:B------:R-:W-:Y:S01]  /*5f50*/  UIADD3 UR9, UPT, UPT, UR4, 0x90, URZ ;  /* 0x0000009004097890 */ /* 0x000fe2000fffe0ff */
[----:B------:R-:W-:Y:S01]  /*5f60*/  @!P1 IMAD.MOV.U32 R6, RZ, RZ, 0x2000 ;  /* 0x00002000ff069424 */ /* 0x000fe200078e00ff */
[----:B------:R-:W-:Y:S01]  /*5f70*/  UISETP.NE.AND UP0, UPT, UR5, 0x3, UPT ;  /* 0x000000030500788c */ /* 0x000fe2000bf05270 */
[----:B------:R-:W-:Y:S01]  /*5f80*/  VIADD R14, R14, 0x1 ;  /* 0x000000010e0e7836 */ /* 0x000fe20000000000 */
[----:B------:R-:W-:Y:S01]  /*5f90*/  UMOV UR22, 0x0 ;  /* 0x0000000000167882 */ /* 0x000fe20000000000 */
[----:B------:R-:W-:Y:S05]  /*5fa0*/  UMOV UR23, 0x10000000 ;  /* 0x1000000000177882 */ /* 0x000fea0000000000 */
[----:B--2---:R-:W-:Y:S01]  /*5fb0*/  IMAD.U32 R9, RZ, RZ, UR7 ;  /* 0x00000007ff097e24 */ /* 0x004fe2000f8e00ff */
[----:B------:R-:W-:Y:S01]  /*5fc0*/  USEL UR7, URZ, 0x1, UP0 ;  /* 0x00000001ff077887 */ /* 0x000fe20008000000 */
[----:B------:R-:W-:Y:S01]  /*5fd0*/  IMAD.U32 R8, RZ, RZ, UR6 ;  /* 0x00000006ff087e24 */ /* 0x000fe2000f8e00ff */
[----:B------:R-:W-:Y:S02]  /*5fe0*/  USEL UR6, UR5, URZ, UP0 ;  /* 0x000000ff05067287 */ /* 0x000fe40008000000 */
[----:B------:R-:W-:Y:S01]  /*5ff0*/  VOTEU.ALL UP0, P1 ;  /* 0x0000000000ff7886 */ /* 0x000fe20000800000 */
[----:B------:R-:W-:Y:S02]  /*6000*/  @!P1 R2UR UR19, R9 ;  /* 0x00000000091392ca */ /* 0x000fe400000e0000 */
[----:B------:R-:W-:Y:S02]  /*6010*/  @!P1 R2UR UR18, R8 ;  /* 0x00000000081292ca */ /* 0x000fe400000e0000 */
[----:B------:R-:W-:Y:S01]  /*6020*/  @!UP0 ULEA UR5, UR12, UR24, 0xd ;  /* 0x000000180c058291 */ /* 0x000fe2000f8e68ff */
[----:B------:R-:W-:Y:S01]  /*6030*/  LOP3.LUT R15, R15, UR7, RZ, 0x3c, !PT ;  /* 0x000000070f0f7c12 */ /* 0x000fe2000f8e3cff */
[----:B---3--:R-:W-:Y:S02]  /*6040*/  UPRMT UR20, UR20, 0x654, UR9 ;  /* 0x0000065414147896 */ /* 0x008fe40008000009 */
[----:B------:R-:W-:Y:S01]  /*6050*/  @!UP0 UIADD3 UR8, UPT, UPT, UR5, 0x200, URZ ;  /* 0x0000020005088890 */ /* 0x000fe2000fffe0ff */
[----:B------:R-:W-:Y:S01]  /*6060*/  SHF.L.U32 R0, R15, 0x1f, RZ ;  /* 0x0000001f0f007819 */ /* 0x000fe200000006ff */
[----:B------:R-:W-:Y:S01]  /*6070*/  VOTEU.ALL UP0, P1 ;  /* 0x0000000000ff7886 */ /* 0x000fe20000800000 */
[----:B------:R-:W-:Y:S01]  /*6080*/  UMOV UR12, UR44 ;  /* 0x0000002c000c7c82 */ /* 0x000fe20008000000 */
[----:B------:R-:W-:Y:S05]  /*6090*/  ULEA UR5, UR6, UR24, 0x3 ;  /* 0x0000001806057291 */ /* 0x000fea000f8e18ff */
[----:B------:R2:W-:Y:S01]  /*60a0*/  @!UP0 UTMALDG.3D [UR8], [UR18], desc[UR22] ;  /* 0x00001608120085b4 */ /* 0x0005e20008011000 */
[----:B------:R2:W-:Y:S01]  /*60b0*/  @!P1 SYNCS.ARRIVE.TRANS64.RED.A0TR RZ, [UR4+0x90], R6 ;  /* 0x00009006ffff99a7 */ /* 0x0005e20008300404 */
[----:B------:R-:W-:Y:S02]  /*60c0*/  SYNCS.ARRIVE.TRANS64.RED.A1T0 RZ, [UR20], RZ ;  /* 0x000000ffffff79a7 */ /* 0x000fe40008100414 */
[----:B------:R-:W3:Y:S02]  /*60d0*/  SYNCS.PHASECHK.TRANS64.TRYWAIT P0, [UR5+0xa8], R0 ;  /* 0x0000a800ff0075a7 */ /* 0x000ee40008001105 */
[----:B--23--:R-:W-:Y:S05]  /*60e0*/  @!P0 BRA `(.L_x_103) ;  /* 0x0000003c00048947 */ /* 0x00cfea0003800000 */
.L_x_184:
[----:B------:R-:W3:Y:S01]  /*60f0*/  S2UR UR12, SR_CgaCtaId ;  /* 0x00000000000c79c3 */ /* 0x000ee20000008800 */
[----:B------:R-:W-:Y:S01]  /*6100*/  UIADD3 UR9, UPT, UPT, UR5, 0x90, URZ ;  /* 0x0000009005097890 */ /* 0x000fe2000fffe0ff */
[----:B------:R-:W-:Y:S01]  /*6110*/  @!P1 IADD3 R6, P0, PT, R16, 0x980, RZ ;  /* 0x0000098010069810 */ /* 0x000fe20007f1e0ff */
[----:B------:R-:W-:Y:S01]  /*6120*/  UPLOP3.LUT UP3, UPT, UPT, UPT, UPT, 0x80, 0x8 ;  /* 0x000000000008789c */ /* 0x000fe20003f6f070 */
[----:B------:R-:W-:Y:S01]  /*6130*/  R2UR UR23, R90 ;  /* 0x000000005a1772ca */ /* 0x000fe200000e0000 */
[----:B------:R-:W-:Y:S01]  /*6140*/  UMOV UR20, 0x0 ;  /* 0x0000000000147882 */ /* 0x000fe20000000000 */
[----:B------:R-:W-:Y:S01]  /*6150*/  @!P1 R2UR UR7, R6 ;  /* 0x00000000060792ca */ /* 0x000fe200000e0000 */
[----:B--2---:R-:W-:Y:S01]  /*6160*/  @!P1 IMAD.X R0, RZ, RZ, R17, P0 ;  /* 0x000000ffff009224 */ /* 0x004fe200000e0611 */
[----:B------:R-:W-:Y:S01]  /*6170*/  UMOV UR21, 0x10000000 ;  /* 0x1000000000157882 */ /* 0x000fe20000000000 */
[----:B------:R-:W-:Y:S01]  /*6180*/  VOTEU.ALL UP0, P1 ;  /* 0x0000000000ff7886 */ /* 0x000fe20000800000 */
[----:B------:R-:W-:Y:S02]  /*6190*/  R2UR UR22, R91 ;  /* 0x000000005b1672ca */ /* 0x000fe400000e0000 */
[----:B------:R-:W-:Y:S02]  /*61a0*/  @!P1 R2UR UR4, R0 ;  /* 0x00000000000492ca */ /* 0x000fe400000e0000 */
[----:B------:R-:W-:Y:S01]  /*61b0*/  @!UP0 UIADD3 UR10, UPT, UPT, UR10, 0x20, URZ ;  /* 0x000000200a0a8890 */ /* 0x000fe2000fffe0ff */
[C---:B------:R-:W-:Y:S02]  /*61c0*/  ISETP.NE.AND P0, PT, R14.reuse, 0x2, PT ;  /* 0x000000020e00780c */ /* 0x040fe40003f05270 */
[----:B------:R-:W-:Y:S02]  /*61d0*/  UIADD3 UR25, UPT, UPT, UR13, UR23, URZ ;  /* 0x000000170d197290 */ /* 0x000fe4000fffe0ff */
[----:B------:R-:W-:Y:S01]  /*61e0*/  IMAD.U32 R8, RZ, RZ, UR7 ;  /* 0x00000007ff087e24 */ /* 0x000fe2000f8e00ff */
[----:B------:R-:W-:Y:S02]  /*61f0*/  SEL R0, RZ, 0x1, P0 ;  /* 0x00000001ff007807 */ /* 0x000fe40000000000 */
[----:B------:R-:W-:Y:S01]  /*6200*/  SEL R14, R14, RZ, P0 ;  /* 0x000000ff0e0e7207 */ /* 0x000fe20000000000 */
[----:B------:R-:W-:Y:S01]  /*6210*/  UIADD3 UR27, UPT, UPT, UR14, UR22, URZ ;  /* 0x000000160e1b7290 */ /* 0x000fe2000fffe0ff */
[----:B------:R-:W-:Y:S01]  /*6220*/  @!P1 R2UR UR18, R8 ;  /* 0x00000000081292ca */ /* 0x000fe200000e0000 */
[----:B------:R-:W-:Y:S01]  /*6230*/  IMAD.U32 R9, RZ, RZ, UR4 ;  /* 0x00000004ff097e24 */ /* 0x000fe2000f8e00ff */
[----:B------:R-:W-:Y:S01]  /*6240*/  @!UP0 ULEA UR4, UR6, UR24, 0xd ;  /* 0x0000001806048291 */ /* 0x000fe2000f8e68ff */
[----:B------:R-:W-:Y:S03]  /*6250*/  LOP3.LUT R13, R13, R0, RZ, 0x3c, !PT ;  /* 0x000000000d0d7212 */ /* 0x000fe600078e3cff */
[----:B------:R-:W-:Y:S01]  /*6260*/  @!P1 R2UR UR19, R9 ;  /* 0x00000000091392ca */ /* 0x000fe200000e0000 */
[----:B------:R-:W-:Y:S02]  /*6270*/  @!UP0 UIADD3 UR8, UPT, UPT, UR4, 0x200, URZ ;  /* 0x0000020004088890 */ /* 0x000fe4000fffe0ff */
[----:B---3--:R-:W-:Y:S01]  /*6280*/  UPRMT UR4, UR12, 0x654, UR9 ;  /* 0x000006540c047896 */ /* 0x008fe20008000009 */
[----:B------:R-:W-:Y:S02]  /*6290*/  VOTEU.ALL UP0, P1 ;  /* 0x0000000000ff7886 */ /* 0x000fe40000800000 */
[----:B------:R-:W-:Y:S01]  /*62a0*/  UMOV UR12, UR44 ;  /* 0x0000002c000c7c82 */ /* 0x000fe20008000000 */
[----:B------:R-:W-:Y:S06]  /*62b0*/  UMOV UR44, UR26 ;  /* 0x0000001a002c7c82 */ /* 0x000fec0008000000 */
[----:B------:R2:W-:Y:S01]  /*62c0*/  @!UP0 UTMALDG.3D [UR8], [UR18], desc[UR20] ;  /* 0x00001408120085b4 */ /* 0x0005e20008011000 */
[----:B------:R4:W-:Y:S01]  /*62d0*/  @!P1 SYNCS.ARRIVE.TRANS64.RED.A0TR RZ, [UR5+0x90], R7 ;  /* 0x00009007ffff99a7 */ /* 0x0009e20008300405 */
[----:B------:R-:W-:Y:S01]  /*62e0*/  SYNCS.ARRIVE.TRANS64.RED.A1T0 RZ, [UR4], RZ ;  /* 0x000000ffffff79a7 */ /* 0x000fe20008100404 */
[----:B------:R-:W-:Y:S04]  /*62f0*/  UIADD3 UR4, UPT, UPT, UR6, 0x1, URZ ;  /* 0x0000000106047890 */ /* 0x000fe8000fffe0ff */
[----:B------:R-:W-:Y:S04]  /*6300*/  UISETP.NE.AND UP0, UPT, UR4, 0x3, UPT ;  /* 0x000000030400788c */ /* 0x000fe8000bf05270 */
[----:B------:R-:W-:Y:S06]  /*6310*/  USEL UR5, URZ, 0x1, UP0 ;  /* 0x00000001ff057887 */ /* 0x000fec0008000000 */
[----:B------:R-:W-:Y:S01]  /*6320*/  LOP3.LUT R15, R15, UR5, RZ, 0x3c, !PT ;  /* 0x000000050f0f7c12 */ /* 0x000fe2000f8e3cff */
[----:B--2---:R-:W-:Y:S01]  /*6330*/  USEL UR12, UR4, URZ, UP0 ;  /* 0x000000ff040c7287 */ /* 0x004fe20008000000 */
[----:B------:R-:W-:Y:S11]  /*6340*/  BRA.U UP1, `(.L_x_104) ;  /* 0xfffffff101e87547 */ /* 0x000ff6000b83ffff */
[----:B------:R-:W-:Y:S01]  /*6350*/  UIADD3 UR24, UPT, UPT, UR24, 0xa8, URZ ;  /* 0x000000a818187890 */ /* 0x000fe2000fffe0ff */
[----:B------:R-:W-:-:S03]  /*6360*/  SHF.L.U32 R3, R15, 0x1f, RZ ;  /* 0x0000001f0f037819 */ /* 0x000fc600000006ff */
[----:B------:R-:W-:-:S09]  /*6370*/  ULEA UR4, UR12, UR24, 0x3 ;  /* 0x000000180c047291 */ /* 0x000fd2000f8e18ff */
[----:B------:R-:W2:Y:S02]  /*6380*/  SYNCS.PHASECHK.TRANS64.TRYWAIT P0, [UR4], R3 ;  /* 0x00000003ff0075a7 */ /* 0x000ea40008001104 */
[----:B--2---:R-:W-:Y:S05]  /*6390*/  @!P0 BRA `(.L_x_105) ;  /* 0x0000003800708947 */ /* 0x004fea0003800000 */
.L_x_186:
[----:B------:R-:W-:-:S04]  /*63a0*/  UIADD3 UR4, UPT, UPT, UR12, 0x1, URZ ;  /* 0x000000010c047890 */ /* 0x000fc8000fffe0ff */
[----:B------:R-:W-:-:S04]  /*63b0*/  UISETP.NE.AND UP0, UPT, UR4, 0x3, UPT ;  /* 0x000000030400788c */ /* 0x000fc8000bf05270 */
[----:B------:R-:W-:Y:S02]  /*63c0*/  USEL UR6, URZ, 0x1, UP0 ;  /* 0x00000001ff067887 */ /* 0x000fe40008000000 */
[----:B------:R-:W-:-:S04]  /*63d0*/  USEL UR4, UR4, URZ, UP0 ;  /* 0x000000ff04047287 */ /* 0x000fc80008000000 */
[----:B------:R-:W-:Y:S01]  /*63e0*/  ULEA UR5, UR4, UR24, 0x3 ;  /* 0x0000001804057291 */ /* 0x000fe2000f8e18ff */
[----:B------:R-:W-:-:S04]  /*63f0*/  LOP3.LUT R15, R15, UR6, RZ, 0x3c, !PT ;  /* 0x000000060f0f7c12 */ /* 0x000fc8000f8e3cff */
[----:B--2---:R-:W-:-:S04]  /*6400*/  SHF.L.U32 R3, R15, 0x1f, RZ ;  /* 0x0000001f0f037819 */ /* 0x004fc800000006ff */
[----:B------:R-:W2:Y:S02]  /*6410*/  SYNCS.PHASECHK.TRANS64.TRYWAIT P0, [UR5], R3 ;  /* 0x00000003ff0075a7 */ /* 0x000ea40008001105 */
[----:B--2---:R-:W-:Y:S05]  /*6420*/  @!P0 BRA `(.L_x_106) ;  /* 0x0000003800648947 */ /* 0x004fea0003800000 */
.L_x_188:
[----:B------:R-:W-:-:S04]  /*6430*/  UIADD3 UR4, UPT, UPT, UR4, 0x1, URZ ;  /* 0x0000000104047890 */ /* 0x000fc8000fffe0ff */
[----:B------:R-:W-:-:S04]  /*6440*/  UISETP.NE.AND UP0, UPT, UR4, 0x3, UPT ;  /* 0x000000030400788c */ /* 0x000fc8000bf05270 */
[----:B------:R-:W-:Y:S02]  /*6450*/  USEL UR5, URZ, 0x1, UP0 ;  /* 0x00000001ff057887 */ /* 0x000fe40008000000 */
[----:B------:R-:W-:-:S04]  /*6460*/  USEL UR4, UR4, URZ, UP0 ;  /* 0x000000ff04047287 */ /* 0x000fc80008000000 */
[----:B------:R-:W-:Y:S01]  /*6470*/  ULEA UR4, UR4, UR24, 0x3 ;  /* 0x0000001804047291 */ /* 0x000fe2000f8e18ff */
[----:B--2---:R-:W-:-:S04]  /*6480*/  LOP3.LUT R3, R15, UR5, RZ, 0x3c, !PT ;  /* 0x000000050f037c12 */ /* 0x004fc8000f8e3cff */
[----:B------:R-:W-:Y:S01]  /*6490*/  SHF.L.U32 R3, R3, 0x1f, RZ ;  /* 0x0000001f03037819 */ /* 0x000fe200000006ff */
[----:B------:R-:W-:-:S07]  /*64a0*/  IMAD.U32 R0, RZ, RZ, UR4 ;  /* 0x00000004ff007e24 */ /* 0x000fce000f8e00ff */
.L_x_107:
[----:B--2---:R2:W3:Y:S02]  /*64b0*/  SYNCS.PHASECHK.TRANS64.TRYWAIT P0, [R0+URZ], R3 ;  /* 0x00000003000075a7 */ /* 0x0044e400080011ff */
[----:B---3--:R-:W-:Y:S05]  /*64c0*/  @!P0 NANOSLEEP.SYNCS 0x989680 ;  /* 0x009896800000895d */ /* 0x008fea0003900000 */
[----:B------:R-:W3:Y:S02]  /*64d0*/  @!P0 SYNCS.PHASECHK.TRANS64 P0, [R0+URZ], R3 ;  /* 0x00000003000085a7 */ /* 0x000ee400080010ff */
[----:B-1-3--:R-:W-:Y:S05]  /*64e0*/  @P0 EXIT ;  /* 0x000000000000094d */ /* 0x00afea0003800000 */
[----:B------:R-:W-:Y:S05]  /*64f0*/  BRA `(.L_x_107) ;  /* 0xfffffffc00ec7947 */ /* 0x000fea000383ffff */
.L_x_95:
[----:B------:R-:W-:-:S06]  /*6500*/  UISETP.GE.AND UP0, UPT, UR24, 0x4, UPT ;  /* 0x000000041800788c */ /* 0x000fcc000bf06270 */
[----:B------:R-:W-:-:S13]  /*6510*/  PLOP3.LUT P0, PT, PT, PT, UP0, 0x80, 0x8 ;  /* 0x000000000008781c */ /* 0x000fda0003f0f008 */
[----:B------:R-:W-:Y:S05]  /*6520*/  @!P0 EXIT ;  /* 0x000000000000894d */ /* 0x000fea0003800000 */
[----:B------:R-:W1:Y:S08]  /*6530*/  S2UR UR4, SR_CgaCtaId ;  /* 0x00000000000479c3 */ /* 0x000e700000008800 */
[----:B------:R-:W-:Y:S01]  /*6540*/  BAR.SYNC.DEFER_BLOCKING 0x6, 0xa0 ;  /* 0x0182800000007b1d */ /* 0x000fe20000010000 */
[C---:B------:R-:W-:Y:S01]  /*6550*/  IMAD.SHL.U32 R5, R95.reuse, 0x20, RZ ;  /* 0x000000205f057824 */ /* 0x040fe200078e00ff */
[C---:B------:R-:W-:Y:S01]  /*6560*/  LOP3.LUT R96, R95.reuse, 0x2, RZ, 0xc0, !PT ;  /* 0x000000025f607812 */ /* 0x040fe200078ec0ff */
[C---:B------:R-:W-:Y:S01]  /*6570*/  IMAD.SHL.U32 R100, R95.reuse, 0x4, RZ ;  /* 0x000000045f647824 */ /* 0x040fe200078e00ff */
[C---:B------:R-:W-:Y:S01]  /*6580*/  LOP3.LUT R101, R95.reuse, 0x60, RZ, 0xc0, !PT ;  /* 0x000000605f657812 */ /* 0x040fe200078ec0ff */
[----:B------:R-:W-:Y:S01]  /*6590*/  IMAD.U32 R37, R95, 0x10000, RZ ;  /* 0x000100005f257824 */ /* 0x000fe200078e00ff */
[----:B------:R-:W-:-:S02]  /*65a0*/  UMOV UR47, 0x400 ;  /* 0x00000400002f7882 */ /* 0x000fc40000000000 */
[----:B------:R-:W2:Y:S01]  /*65b0*/  LDC.64 R80, c[0x0][0xc88] ;  /* 0x00032200ff507b82 */ /* 0x000ea20000000a00 */
[----:B------:R-:W-:Y:S01]  /*65c0*/  LOP3.LUT R7, R5, 0xc0, RZ, 0xc0, !PT ;  /* 0x000000c005077812 */ /* 0x000fe200078ec0ff */
[----:B------:R-:W-:Y:S01]  /*65d0*/  HFMA2 R36, -RZ, RZ, 0, 0 ;  /* 0x00000000ff247431 */ /* 0x000fe200000001ff */
[----:B------:R-:W-:Y:S01]  /*65e0*/  LOP3.LUT R95, R95, 0x4, RZ, 0xc0, !PT ;  /* 0x000000045f5f7812 */ /* 0x000fe200078ec0ff */
[----:B------:R-:W-:Y:S01]  /*65f0*/  IMAD.MOV.U32 R98, RZ, RZ, RZ ;  /* 0x000000ffff627224 */ /* 0x000fe200078e00ff */
[----:B------:R-:W-:Y:S01]  /*6600*/  LOP3.LUT R100, R7, 0x18, R100, 0xf8, !PT ;  /* 0x0000001807647812 */ /* 0x000fe200078ef864 */
[----:B------:R-:W-:Y:S01]  /*6610*/  IMAD.MOV.U32 R94, RZ, RZ, RZ ;  /* 0x000000ffff5e7224 */ /* 0x000fe200078e00ff */
[----:B------:R-:W-:Y:S01]  /*6620*/  LOP3.LUT R37, R37, 0x600000, RZ, 0xc0, !PT ;  /* 0x0060000025257812 */ /* 0x000fe200078ec0ff */
[----:B------:R-:W3:Y:S01]  /*6630*/  LDC.64 R82, c[0x0][0xc90] ;  /* 0x00032400ff527b82 */ /* 0x000ee20000000a00 */
[----:B------:R-:W-:Y:S01]  /*6640*/  IADD3 R99, PT, PT, -R95, 0x2, RZ ;  /* 0x000000025f637810 */ /* 0x000fe20007ffe1ff */
[----:B------:R-:W-:Y:S01]  /*6650*/  IMAD.MOV R96, RZ, RZ, -R96 ;  /* 0x000000ffff607224 */ /* 0x000fe200078e0a60 */
[----:B------:R-:W-:Y:S01]  /*6660*/  LOP3.LUT R100, R100, 0xf20, R5, 0xf8, !PT ;  /* 0x00000f2064647812 */ /* 0x000fe200078ef805 */
[----:B------:R-:W4:Y:S01]  /*6670*/  LDCU UR62, c[0x0][0x370] ;  /* 0x00006e00ff3e77ac */ /* 0x000f220008000800 */
[----:B------:R-:W-:Y:S01]  /*6680*/  MOV R97, RZ ;  /* 0x000000ff00617202 */ /* 0x000fe20000000f00 */
[----:B------:R-:W-:Y:S01]  /*6690*/  IMAD.SHL.U32 R99, R99, 0x10, RZ ;  /* 0x0000001063637824 */ /* 0x000fe200078e00ff */
[----:B------:R-:W-:Y:S01]  /*66a0*/  IADD3 R95, PT, PT, -R95, RZ, RZ ;  /* 0x000000ff5f5f7210 */ /* 0x000fe20007ffe1ff */
[----:B-1----:R-:W-:Y:S01]  /*66b0*/  ULEA UR47, UR4, UR47, 0x18 ;  /* 0x0000002f042f7291 */ /* 0x002fe2000f8ec0ff */
[----:B------:R-:W1:Y:S01]  /*66c0*/  LDC.64 R78, c[0x0][0xcb0] ;  /* 0x00032c00ff4e7b82 */ /* 0x000e620000000a00 */
[----:B------:R-:W-:Y:S01]  /*66d0*/  UMOV UR54, 0x1 ;  /* 0x0000000100367882 */ /* 0x000fe20000000000 */
[----:B------:R-:W-:Y:S01]  /*66e0*/  UMOV UR46, URZ ;  /* 0x000000ff002e7c82 */ /* 0x000fe20008000000 */
[----:B------:R-:W-:Y:S01]  /*66f0*/  UIADD3 UR4, UPT, UPT, UR47, 0x200, URZ ;  /* 0x000002002f047890 */ /* 0x000fe2000fffe0ff */
[----:B------:R-:W1:Y:S04]  /*6700*/  LDCU UR42, c[0x0][0xf0c] ;  /* 0x0001e180ff2a77ac */ /* 0x000e680008000800 */
[----:B------:R-:W4:Y:S01]  /*6710*/  LDS R0, [UR47+0x160] ;  /* 0x0001602fff007984 */ /* 0x000f220008000800 */
[----:B------:R-:W1:Y:S01]  /*6720*/  LDC.64 R76, c[0x0][0xca8] ;  /* 0x00032a00ff4c7b82 */ /* 0x000e620000000a00 */
[----:B------:R-:W-:Y:S01]  /*6730*/  LEA R100, R100, UR4, 0x1 ;  /* 0x0000000464647c11 */ /* 0x000fe2000f8e08ff */
[----:B------:R-:W1:Y:S01]  /*6740*/  LDCU UR38, c[0x0][0xf30] ;  /* 0x0001e600ff2677ac */ /* 0x000e620008000800 */
[----:B------:R-:W1:Y:S01]  /*6750*/  LDCU.64 UR60, c[0x0][0xc88] ;  /* 0x00019100ff3c77ac */ /* 0x000e620008000a00 */
[----:B------:R-:W1:Y:S01]  /*6760*/  LDCU.64 UR40, c[0x0][0xf28] ;  /* 0x0001e500ff2877ac */ /* 0x000e620008000a00 */
[----:B------:R-:W1:Y:S01]  /*6770*/  LDCU.128 UR56, c[0x0][0xf10] ;  /* 0x0001e200ff3877ac */ /* 0x000e620008000c00 */
[----:B------:R-:W1:Y:S01]  /*6780*/  LDCU UR55, c[0x0][0x374] ;  /* 0x00006e80ff3777ac */ /* 0x000e620008000800 */
[----:B------:R-:W-:Y:S01]  /*6790*/  UMOV UR53, URZ ;  /* 0x000000ff00357c82 */ /* 0x000fe20008000000 */
[----:B------:R-:W-:Y:S01]  /*67a0*/  UMOV UR52, URZ ;  /* 0x000000ff00347c82 */ /* 0x000fe20008000000 */
[----:B----4-:R-:W-:-:S02]  /*67b0*/  IMAD.IADD R37, R0, 0x1, R37 ;  /* 0x0000000100257824 */ /* 0x010fc400078e0225 */
[----:B--23--:R-:W-:-:S07]  /*67c0*/  IMAD.U32 R0, RZ, RZ, UR4 ;  /* 0x00000004ff007e24 */ /* 0x00cfce000f8e00ff */
.L_x_138:
[C---:B------:R-:W-:Y:S02]  /*67d0*/  LEA R3, R94.reuse, UR47, 0x3 ;  /* 0x0000002f5e037c11 */ /* 0x040fe4000f8e18ff */
[----:B------:R-:W-:Y:S02]  /*67e0*/  SHF.L.U32 R0, R97, 0x1f, RZ ;  /* 0x0000001f61007819 */ /* 0x000fe400000006ff */
[----:B------:R-:W-:Y:S02]  /*67f0*/  LEA R5, R94, UR47, 0x4 ;  /* 0x0000002f5e057c11 */ /* 0x000fe4000f8e20ff */
[----:B------:R-:W2:Y:S02]  /*6800*/  SYNCS.PHASECHK.TRANS64.TRYWAIT P0, [R3+URZ+0xd0], R0 ;  /* 0x0000d000030075a7 */ /* 0x000ea400080011ff */
[----:B-12---:R-:W-:Y:S05]  /*6810*/  @!P0 BRA `(.L_x_108) ;  /* 0x0000003400808947 */ /* 0x006fea0003800000 */
.L_x_189:
[----:B------:R-:W3:Y:S01]  /*6820*/  LDS.128 R4, [R5+0x140] ;  /* 0x0001400005047984 */ /* 0x000ee20000000c00 */
[----:B------:R-:W-:Y:S01]  /*6830*/  UISETP.GE.AND UP0, UPT, UR39, 0x1, UPT ;  /* 0x000000012700788c */ /* 0x000fe2000bf06270 */
[----:B------:R-:W-:Y:S01]  /*6840*/  @!PT LDS RZ, [RZ] ;  /* 0x00000000fffff984 */ /* 0x000fe20000000800 */
[----:B------:R-:W-:Y:S01]  /*6850*/  @!PT LDS RZ, [RZ] ;  /* 0x00000000fffff984 */ /* 0x000fe20000000800 */
[----:B------:R-:W-:Y:S01]  /*6860*/  @!PT LDS RZ, [RZ] ;  /* 0x00000000fffff984 */ /* 0x000fe20000000800 */
[----:B------:R-:W-:Y:S01]  /*6870*/  @!PT LDS RZ, [RZ] ;  /* 0x00000000fffff984 */ /* 0x000fe20000000800 */
[----:B------:R4:W-:Y:S06]  /*6880*/  MEMBAR.ALL.CTA ;  /* 0x0000000000007992 */ /* 0x0009ec0000008000 */
[----:B----4-:R-:W4:Y:S01]  /*6890*/  FENCE.VIEW.ASYNC.S ;  /* 0x00000000000073c6 */ /* 0x010f220000000000 */
[----:B---3--:R-:W-:Y:S11]  /*68a0*/  LOP3.LUT P0, RZ, R6, 0x1, RZ, 0xc0, !PT ;  /* 0x0000000106ff7812 */ /* 0x008ff6000780c0ff */
[----:B------:R-:W-:Y:S02]  /*68b0*/  @!UPT UIADD3 URZ, UPT, UPT, URZ, URZ, URZ ;  /* 0x000000fffffff290 */ /* 0x000fe4000fffe0ff */
[----:B----4-:R-:W-:Y:S01]  /*68c0*/  VOTEU.ANY UP1, P0 ;  /* 0x0000000000ff7886 */ /* 0x010fe20000020100 */
[----:B------:R-:W-:Y:S01]  /*68d0*/  PLOP3.LUT P0, PT, PT, PT, UP1, 0x80, 0x8 ;  /* 0x000000000008781c */ /* 0x000fe20003f0f018 */
[----:B------:R-:W-:Y:S06]  /*68e0*/  UP2UR UR4, UPR, URZ, 0x2 ;  /* 0x00000002ff047883 */ /* 0x000fec0008000000 */
[----:B------:R-:W-:Y:S06]  /*68f0*/  IMAD.U32 R102, RZ, RZ, UR4 ;  /* 0x00000004ff667e24 */ /* 0x000fec000f8e00ff */
[----:B--2---:R-:W-:Y:S02]  /*6900*/  @P0 SHF.R.U32.HI R0, RZ, 0x10, R5 ;  /* 0x00000010ff000819 */ /* 0x004fe40000011605 */
        /* <DEDUP_REMOVED lines=12> */
[----:B------:R-:W3:Y:S01]  /*69d0*/  LDCU UR12, c[0x0][0xf20] ;  /* 0x0001e400ff0c77ac */ /* 0x000ee20008000800 */
[----:B-1----:R-:W-:Y:S02]  /*69e0*/  UIMAD.WIDE.U32 UR4, UR55, UR59, URZ ;  /* 0x0000003b370472a5 */ /* 0x002fe4000f8e00ff */
[----:B------:R-:W-:Y:S02]  /*69f0*/  UIMAD.WIDE.U32 UR6, UR62, UR56, URZ ;  /* 0x000000383e0672a5 */ /* 0x000fe4000f8e00ff */
[----:B------:R-:W-:Y:S02]  /*6a00*/  UISETP.NE.AND UP0, UPT, UR58, 0x1, UPT ;  /* 0x000000013a00788c */ /* 0x000fe4000bf05270 */
[----:B------:R-:W-:Y:S02]  /*6a10*/  UIMAD.WIDE.U32 UR8, UR36, UR59, URZ ;  /* 0x0000003b240872a5 */ /* 0x000fe4000f8e00ff */
[----:B------:R-:W-:Y:S02]  /*6a20*/  UIMAD.WIDE.U32 UR10, UR37, UR56, URZ ;  /* 0x00000038250a72a5 */ /* 0x000fe4000f8e00ff */
[----:B------:R-:W-:Y:S02]  /*6a30*/  UISETP.NE.AND UP1, UPT, UR42, 0x1, UPT ;  /* 0x000000012a00788c */ /* 0x000fe4000bf25270 */
[----:B------:R-:W-:Y:S01]  /*6a40*/  UISETP.NE.AND UP2, UPT, UR39, 0x1, UPT ;  /* 0x000000012700788c */ /* 0x000fe2000bf45270 */
[----:B------:R-:W-:Y:S02]  /*6a50*/  UMOV UR4, UR5 ;  /* 0x0000000500047c82 */ /* 0x000fe40008000000 */
[----:B---3--:R-:W-:Y:S03]  /*6a60*/  USHF.R.U32.HI UR5, URZ, UR12, UR4 ;  /* 0x0000000cff057299 */ /* 0x008fe60008011604 */
[----:B------:R-:W-:Y:S02]  /*6a70*/  UMOV UR4, UR7 ;  /* 0x0000000700047c82 */ /* 0x000fe40008000000 */
[----:B------:R-:W-:Y:S02]  /*6a80*/  USHF.R.U32.HI UR7, URZ, UR57, UR4 ;  /* 0x00000039ff077299 */ /* 0x000fe40008011604 */
[----:B------:R-:W-:Y:S02]  /*6a90*/  USEL UR4, UR55, UR5, !UP0 ;  /* 0x0000000537047287 */ /* 0x000fe4000c000000 */
[----:B------:R-:W-:Y:S01]  /*6aa0*/  USEL UR7, UR62, UR7, !UP1 ;  /* 0x000000073e077287 */ /* 0x000fe2000c800000 */
[----:B------:R-:W-:Y:S01]  /*6ab0*/  UMOV UR5, UR9 ;  /* 0x0000000900057c82 */ /* 0x000fe20008000000 */
[----:B------:R-:W-:Y:S02]  /*6ac0*/  UIMAD.WIDE.U32 UR8, UR4, UR40, URZ ;  /* 0x00000028040872a5 */ /* 0x000fe4000f8e00ff */
[----:B------:R-:W-:Y:S03]  /*6ad0*/  USHF.R.U32.HI UR6, URZ, UR12, UR5 ;  /* 0x0000000cff067299 */ /* 0x000fe60008011605 */
[----:B------:R-:W-:Y:S01]  /*6ae0*/  UMOV UR5, UR11 ;  /* 0x0000000b00057c82 */ /* 0x000fe20008000000 */
[----:B------:R-:W-:Y:S02]  /*6af0*/  UIMAD.WIDE.U32 UR10, UR7, UR40, URZ ;  /* 0x00000028070a72a5 */ /* 0x000fe4000f8e00ff */
[----:B------:R-:W-:Y:S02]  /*6b00*/  USHF.R.U32.HI UR12, URZ, UR57, UR5 ;  /* 0x00000039ff0c7299 */ /* 0x000fe40008011605 */
[----:B------:R-:W-:Y:S01]  /*6b10*/  USEL UR6, UR36, UR6, !UP0 ;  /* 0x0000000624067287 */ /* 0x000fe2000c000000 */
[----:B------:R-:W-:Y:S02]  /*6b20*/  UMOV UR5, UR9 ;  /* 0x0000000900057c82 */ /* 0x000fe40008000000 */
[----:B------:R-:W-:Y:S01]  /*6b30*/  UMOV UR10, UR11 ;  /* 0x0000000b000a7c82 */ /* 0x000fe20008000000 */
[----:B------:R-:W-:Y:S02]  /*6b40*/  @UP2 USHF.R.U32.HI UR4, URZ, UR41, UR5 ;  /* 0x00000029ff042299 */ /* 0x000fe40008011605 */
[----:B------:R-:W-:Y:S02]  /*6b50*/  @UP2 USHF.R.U32.HI UR7, URZ, UR41, UR10 ;  /* 0x00000029ff072299 */ /* 0x000fe4000801160a */
[----:B------:R-:W-:Y:S02]  /*6b60*/  UIMAD UR4, UR39, UR4, URZ ;  /* 0x00000004270472a4 */ /* 0x000fe4000f8e02ff */
[----:B------:R-:W-:Y:S02]  /*6b70*/  UIMAD.WIDE.U32 UR10, UR6, UR40, URZ ;  /* 0x00000028060a72a5 */ /* 0x000fe4000f8e00ff */
[----:B------:R-:W-:Y:S02]  /*6b80*/  USEL UR5, UR37, UR12, !UP1 ;  /* 0x0000000c25057287 */ /* 0x000fe4000c800000 */
[----:B------:R-:W-:Y:S02]  /*6b90*/  UIMAD UR8, UR39, UR7, URZ ;  /* 0x00000007270872a4 */ /* 0x000fe4000f8e02ff */
[----:B------:R-:W-:Y:S03]  /*6ba0*/  UISETP.GE.AND UP0, UPT, UR6, UR4, UPT ;  /* 0x000000040600728c */ /* 0x000fe6000bf06270 */
[----:B------:R-:W-:Y:S01]  /*6bb0*/  UMOV UR4, UR11 ;  /* 0x0000000b00047c82 */ /* 0x000fe20008000000 */
[----:B------:R-:W-:Y:S02]  /*6bc0*/  UISETP.GE.OR UP0, UPT, UR5, UR8, UP0 ;  /* 0x000000080500728c */ /* 0x000fe40008706670 */
[----:B------:R-:W-:Y:S02]  /*6bd0*/  USHF.R.U32.HI UR4, URZ, UR41, UR4 ;  /* 0x00000029ff047299 */ /* 0x000fe40008011604 */
[----:B------:R-:W-:Y:S02]  /*6be0*/  UIMAD.WIDE.U32 UR8, UR5, UR40, URZ ;  /* 0x00000028050872a5 */ /* 0x000fe4000f8e00ff */
[----:B------:R-:W-:Y:S02]  /*6bf0*/  USEL UR11, UR6, UR4, !UP2 ;  /* 0x00000004060b7287 */ /* 0x000fe4000d000000 */
[----:B------:R-:W-:Y:S02]  /*6c00*/  UIADD3 UR8, UPT, UPT, -UR5, URZ, URZ ;  /* 0x000000ff05087290 */ /* 0x000fe4000fffe1ff */
[----:B------:R-:W-:Y:S01]  /*6c10*/  UIADD3 UR10, UPT, UPT, -UR11, URZ, URZ ;  /* 0x000000ff0b0a7290 */ /* 0x000fe2000fffe1ff */
[----:B------:R-:W-:Y:S01]  /*6c20*/  @!UP0 UMOV UR4, UR9 ;  /* 0x0000000900048c82 */ /* 0x000fe20008000000 */
[----:B------:R-:W-:Y:S02]  /*6c30*/  UIADD3 UR9, UPT, UPT, -UR6, URZ, URZ ;  /* 0x000000ff06097290 */ /* 0x000fe4000fffe1ff */
[----:B------:R-:W-:Y:S02]  /*6c40*/  @!UP0 USHF.R.U32.HI UR4, URZ, UR41, UR4 ;  /* 0x00000029ff048299 */ /* 0x000fe40008011604 */
[----:B------:R-:W-:Y:S02]  /*6c50*/  UIMAD UR10, UR39, UR10, UR6 ;  /* 0x0000000a270a72a4 */ /* 0x000fe4000f8e0206 */
[----:B------:R-:W-:Y:S04]  /*6c60*/  @!UP0 USEL UR4, UR5, UR4, !UP2 ;  /* 0x0000000405048287 */ /* 0x000fe8000d000000 */
[----:B------:R-:W-:Y:S02]  /*6c70*/  @!UP0 UIMAD UR10, UR7, UR10, UR4 ;  /* 0x0000000a070a82a4 */ /* 0x000fe4000f8e0204 */
[----:B------:R-:W-:Y:S02]  /*6c80*/  @!UP0 UIADD3 UR11, UPT, UPT, UR11, -UR4, URZ ;  /* 0x800000040b0b8290 */ /* 0x000fe4000fffe0ff */
[----:B------:R-:W-:Y:S02]  /*6c90*/  UIMAD UR7, UR42, UR8, UR37 ;  /* 0x000000082a0772a4 */ /* 0x000fe4000f8e0225 */
[----:B------:R-:W-:Y:S02]  /*6ca0*/  @!UP0 UIMAD UR6, UR11, UR39, UR5 ;  /* 0x000000270b0682a4 */ /* 0x000fe4000f8e0205 */
[----:B------:R-:W-:Y:S01]  /*6cb0*/  UIMAD UR4, UR58, UR9, UR36 ;  /* 0x000000093a0472a4 */ /* 0x000fe2000f8e0224 */
[----:B------:R-:W-:Y:S02]  /*6cc0*/  @!UP0 UMOV UR5, UR10 ;  /* 0x0000000a00058c82 */ /* 0x000fe40008000000 */
[----:B------:R-:W-:Y:S02]  /*6cd0*/  UIMAD UR37, UR5, UR42, UR7 ;  /* 0x0000002a052572a4 */ /* 0x000fe4000f8e0207 */
[----:B------:R-:W-:Y:S11]  /*6ce0*/  UIMAD UR36, UR6, UR58, UR4 ;  /* 0x0000003a062472a4 */ /* 0x000ff6000f8e0204 */
[----:B------:R-:W-:Y:S01]  /*6cf0*/  @!UPT UIADD3 URZ, UPT, UPT, URZ, URZ, URZ ;  /* 0x000000fffffff290 */ /* 0x000fe2000fffe0ff */
.L_x_109:
[----:B-1----:R-:W-:Y:S01]  /*6d00*/  UISETP.NE.AND UP0, UPT, UR38, 0x1, UPT ;  /* 0x000000012600788c */ /* 0x002fe2000bf05270 */
[----:B------:R-:W-:Y:S01]  /*6d10*/  IADD3 R94, PT, PT, R94, 0x1, RZ ;  /* 0x000000015e5e7810 */ /* 0x000fe20007ffe0ff */
[----:B------:R-:W-:Y:S02]  /*6d20*/  UIADD3 UR11, UPT, UPT, UR47, 0x200, URZ ;  /* 0x000002002f0b7890 */ /* 0x000fe4000fffe0ff */
[----:B------:R-:W-:Y:S02]  /*6d30*/  USHF.L.U32 UR50, UR27, 0x7, URZ ;  /* 0x000000071b327899 */ /* 0x000fe400080006ff */
[----:B------:R-:W-:Y:S05]  /*6d40*/  USHF.L.U32 UR49, UR25, 0x6, URZ ;  /* 0x0000000619317899 */ /* 0x000fea00080006ff */
[----:B------:R-:W1:Y:S01]  /*6d50*/  @!UP0 LDCU.128 UR12, c[0x0][0xf10] ;  /* 0x0001e200ff0c87ac */ /* 0x000e620008000c00 */
[----:B------:R-:W3:Y:S01]  /*6d60*/  @!UP0 LDCU UR5, c[0x0][0xf0c] ;  /* 0x0001e180ff0587ac */ /* 0x000ee20008000800 */
[----:B------:R-:W4:Y:S01]  /*6d70*/  @!UP0 LDCU UR10, c[0x0][0xf20] ;  /* 0x0001e400ff0a87ac */ /* 0x000f220008000800 */
[----:B-1----:R-:W-:Y:S02]  /*6d80*/  UIMAD.WIDE.U32 UR8, UR37, UR12, URZ ;  /* 0x0000000c250872a5 */ /* 0x002fe4000f8e00ff */
[----:B------:R-:W-:Y:S02]  /*6d90*/  UIMAD.WIDE.U32 UR6, UR36, UR15, URZ ;  /* 0x0000000f240672a5 */ /* 0x000fe4000f8e00ff */
[----:B------:R-:W-:Y:S03]  /*6da0*/  @!UP0 UISETP.NE.AND UP1, UPT, UR14, 0x1, UPT ;  /* 0x000000010e00888c */ /* 0x000fe6000bf25270 */
[----:B------:R-:W-:Y:S01]  /*6db0*/  @!UP0 UMOV UR4, UR9 ;  /* 0x0000000900048c82 */ /* 0x000fe20008000000 */
[----:B---3--:R-:W-:Y:S02]  /*6dc0*/  @!UP0 UISETP.NE.AND UP2, UPT, UR5, 0x1, UPT ;  /* 0x000000010500888c */ /* 0x008fe4000bf45270 */
[----:B------:R-:W-:Y:S01]  /*6dd0*/  @!UP0 USHF.R.U32.HI UR4, URZ, UR13, UR4 ;  /* 0x0000000dff048299 */ /* 0x000fe20008011604 */
[----:B------:R-:W-:Y:S02]  /*6de0*/  @!UP0 UMOV UR6, UR7 ;  /* 0x0000000700068c82 */ /* 0x000fe40008000000 */
[----:B----4-:R-:W-:Y:S02]  /*6df0*/  @!UP0 USHF.R.U32.HI UR6, URZ, UR10, UR6 ;  /* 0x0000000aff068299 */ /* 0x010fe40008011606 */
[----:B------:R-:W-:Y:S02]  /*6e00*/  @!UP0 USEL UR7, UR37, UR4, !UP2 ;  /* 0x0000000425078287 */ /* 0x000fe4000d000000 */
[----:B------:R-:W-:Y:S04]  /*6e10*/  @!UP0 USEL UR6, UR36, UR6, !UP1 ;  /* 0x0000000624068287 */ /* 0x000fe8000c800000 */
[----:B------:R-:W-:Y:S02]  /*6e20*/  @!UP0 UIADD3 UR4, UPT, UPT, -UR7, UR6, URZ ;  /* 0x0000000607048290 */ /* 0x000fe4000fffe1ff */
[----:B------:R-:W-:Y:S02]  /*6e30*/  @!UP0 UIADD3 UR6, UPT, UPT, UR7, -UR6, URZ ;  /* 0x8000000607068290 */ /* 0x000fe4000fffe0ff */
[----:B------:R-:W-:Y:S02]  /*6e40*/  @!UP0 UIMAD UR37, UR4, UR5, UR37 ;  /* 0x00000005042582a4 */ /* 0x000fe4000f8e0225 */
[----:B------:R-:W-:Y:S02]  /*6e50*/  @!UP0 UIMAD UR36, UR6, UR14, UR36 ;  /* 0x0000000e062482a4 */ /* 0x000fe4000f8e0224 */
[----:B------:R-:W-:Y:S09]  /*6e60*/  ULOP3.LUT UP0, URZ, UR11, 0x1b0, URZ, 0xc0, !UPT ;  /* 0x000001b00bff7892 */ /* 0x000ff2000f80c0ff */
[----:B------:R-:W-:Y:S05]  /*6e70*/  BRA.U !UP0, `(.L_x_110) ;  /* 0x00000001087c7547 */ /* 0x000fea000b800000 */
[----:B------:R-:W1:Y:S01]  /*6e80*/  LDCU.64 UR8, c[0x4][0x80] ;  /* 0x01001000ff0877ac */ /* 0x000e620008000a00 */
[----:B------:R-:W-:Y:S01]  /*6e90*/  MOV R2, 0x0 ;  /* 0x0000000000027802 */ /* 0x000fe20000000f00 */
[----:B------:R-:W-:Y:S02]  /*6ea0*/  HFMA2 R12, -RZ, RZ, 0, 5.9604644775390625e-08 ;  /* 0x00000001ff0c7431 */ /* 0x000fe400000001ff */
[----:B------:R-:W-:Y:S01]  /*6eb0*/  IMAD.MOV.U32 R8, RZ, RZ, 0x70 ;  /* 0x00000070ff087424 */ /* 0x000fe200078e00ff */
[----:B------:R3:W4:Y:S01]  /*6ec0*/  LDC.64 R14, c[0x4][R2] ;  /* 0x01000000020e7b82 */ /* 0x0007220000000a00 */
[----:B------:R-:W2:Y:S01]  /*6ed0*/  LDCU.64 UR6, c[0x4][0x88] ;  /* 0x01001100ff0677ac */ /* 0x000ea20008000a00 */
[----:B------:R-:W-:Y:S01]  /*6ee0*/  IMAD.MOV.U32 R13, RZ, RZ, RZ ;  /* 0x000000ffff0d7224 */ /* 0x000fe200078e00ff */
[----:B------:R-:W2:Y:S01]  /*6ef0*/  LDCU.64 UR4, c[0x4][0x8] ;  /* 0x01000100ff0477ac */ /* 0x000ea20008000a00 */
[----:B-1----:R-:W-:Y:S01]  /*6f00*/  MOV R5, UR9 ;  /* 0x0000000900057c02 */ /* 0x002fe20008000f00 */
[----:B------:R-:W-:Y:S01]  /*6f10*/  IMAD.U32 R4, RZ, RZ, UR8 ;  /* 0x00000008ff047e24 */ /* 0x000fe2000f8e00ff */
[----:B--2---:R-:W-:Y:S01]  /*6f20*/  MOV R7, UR7 ;  /* 0x0000000700077c02 */ /* 0x004fe20008000f00 */
[----:B------:R-:W-:Y:S01]  /*6f30*/  IMAD.U32 R6, RZ, RZ, UR6 ;  /* 0x00000006ff067e24 */ /* 0x000fe2000f8e00ff */
[----:B------:R-:W-:Y:S01]  /*6f40*/  MOV R11, UR5 ;  /* 0x00000005000b7c02 */ /* 0x000fe20008000f00 */
[----:B------:R-:W-:Y:S02]  /*6f50*/  IMAD.U32 R10, RZ, RZ, UR4 ;  /* 0x00000004ff0a7e24 */ /* 0x000fe4000f8e00ff */
[----:B------:R-:W-:Y:S07]  /*6f60*/  LEPC R20, `(.L_x_111) ;  /* 0x000000001014794e */ /* 0x000fee0000000000 */
[----:B---345:R-:W-:Y:S05]  /*6f70*/  CALL.ABS.NOINC R14 ;  /* 0x000000000e007343 */ /* 0x038fea0003c00000 */
.L_x_111:
[----:B------:R-:W1:Y:S01]  /*6f80*/  LDCU.64 UR8, c[0x4][0x80] ;  /* 0x01001000ff0877ac */ /* 0x000e620008000a00 */
[----:B------:R-:W2:Y:S01]  /*6f90*/  LDC.64 R2, c[0x4][R2] ;  /* 0x0100000002027b82 */ /* 0x000ea20000000a00 */
[----:B------:R-:W-:Y:S02]  /*6fa0*/  HFMA2 R12, -RZ, RZ, 0, 5.9604644775390625e-08 ;  /* 0x00000001ff0c7431 */ /* 0x000fe400000001ff */
[----:B------:R-:W-:Y:S02]  /*6fb0*/  IMAD.MOV.U32 R8, RZ, RZ, 0x70 ;  /* 0x00000070ff087424 */ /* 0x000fe400078e00ff */
[----:B------:R-:W-:Y:S01]  /*6fc0*/  IMAD.MOV.U32 R13, RZ, RZ, RZ ;  /* 0x000000ffff0d7224 */ /* 0x000fe200078e00ff */
[----:B------:R-:W3:Y:S01]  /*6fd0*/  LDCU.64 UR6, c[0x4][0x88] ;  /* 0x01001100ff0677ac */ /* 0x000ee20008000a00 */
[----:B------:R-:W4:Y:S01]  /*6fe0*/  LDCU.64 UR4, c[0x4][0x8] ;  /* 0x01000100ff0477ac */ /* 0x000f220008000a00 */
[----:B-1----:R-:W-:Y:S02]  /*6ff0*/  MOV R4, UR8 ;  /* 0x0000000800047c02 */ /* 0x002fe40008000f00 */
[----:B------:R-:W-:Y:S02]  /*7000*/  MOV R5, UR9 ;  /* 0x0000000900057c02 */ /* 0x000fe40008000f00 */
[----:B---3--:R-:W-:Y:S01]  /*7010*/  MOV R7, UR7 ;  /* 0x0000000700077c02 */ /* 0x008fe20008000f00 */
[----:B------:R-:W-:Y:S01]  /*7020*/  IMAD.U32 R6, RZ, RZ, UR6 ;  /* 0x00000006ff067e24 */ /* 0x000fe2000f8e00ff */
[----:B----4-:R-:W-:Y:S01]  /*7030*/  MOV R11, UR5 ;  /* 0x00000005000b7c02 */ /* 0x010fe20008000f00 */
[----:B------:R-:W-:Y:S02]  /*7040*/  IMAD.U32 R10, RZ, RZ, UR4 ;  /* 0x00000004ff0a7e24 */ /* 0x000fe4000f8e00ff */
[----:B------:R-:W-:Y:S07]  /*7050*/  LEPC R20, `(.L_x_110) ;  /* 0x000000001014794e */ /* 0x000fee0000000000 */
[----:B--2---:R-:W-:Y:S05]  /*7060*/  CALL.ABS.NOINC R2 ;  /* 0x0000000002007343 */ /* 0x004fea0003c00000 */
.L_x_110:
[----:B------:R-:W-:Y:S02]  /*7070*/  ISETP.NE.U32.AND P0, PT, RZ, UR60, PT ;  /* 0x0000003cff007c0c */ /* 0x000fe4000bf05070 */
[C---:B------:R-:W-:Y:S02]  /*7080*/  ISETP.NE.U32.AND P1, PT, R82.reuse, RZ, PT ;  /* 0x000000ff5200720c */ /* 0x040fe40003f25070 */
[----:B------:R-:W-:Y:S02]  /*7090*/  ISETP.NE.U32.AND P4, PT, R82, RZ, PT ;  /* 0x000000ff5200720c */ /* 0x000fe40003f85070 */
[----:B------:R-:W-:Y:S02]  /*70a0*/  ISETP.NE.AND.EX P0, PT, RZ, UR61, PT, P0 ;  /* 0x0000003dff007c0c */ /* 0x000fe4000bf05300 */
[C---:B------:R-:W-:Y:S02]  /*70b0*/  ISETP.NE.AND.EX P1, PT, R83.reuse, RZ, PT, P1 ;  /* 0x000000ff5300720c */ /* 0x040fe40003f25310 */
[----:B------:R-:W-:Y:S02]  /*70c0*/  ISETP.NE.AND.EX P4, PT, R83, RZ, P0, P4 ;  /* 0x000000ff5300720c */ /* 0x000fe40000785340 */
[----:B------:R-:W-:Y:S02]  /*70d0*/  ISETP.NE.U32.AND P5, PT, R78, RZ, PT ;  /* 0x000000ff4e00720c */ /* 0x000fe40003fa5070 */
[----:B------:R-:W-:Y:S02]  /*70e0*/  ISETP.NE.U32.AND P3, PT, RZ, UR60, PT ;  /* 0x0000003cff007c0c */ /* 0x000fe4000bf65070 */
[----:B------:R-:W-:Y:S02]  /*70f0*/  PLOP3.LUT P2, PT, PT, PT, PT, 0x8, 0x80 ;  /* 0x000000000080781c */ /* 0x000fe40003f4e170 */
[----:B------:R-:W-:Y:S02]  /*7100*/  ISETP.NE.AND.EX P5, PT, R79, RZ, PT, P5 ;  /* 0x000000ff4f00720c */ /* 0x000fe40003fa5350 */
[----:B------:R-:W-:Y:S03]  /*7110*/  ISETP.NE.AND.EX P3, PT, RZ, UR61, PT, P3 ;  /* 0x0000003dff007c0c */ /* 0x000fe6000bf65330 */
[----:B------:R-:W-:Y:S01]  /*7120*/  @!P4 PLOP3.LUT P2, PT, P1, PT, PT, 0x80, 0x8 ;  /* 0x000000000008c81c */ /* 0x000fe20000f4f070 */
[----:B------:R-:W-:Y:S01]  /*7130*/  @!UPT UIADD3 URZ, UPT, UPT, URZ, URZ, URZ ;  /* 0x000000fffffff290 */ /* 0x000fe2000fffe0ff */
[----:B------:R-:W-:Y:S11]  /*7140*/  @!P1 BRA `(.L_x_112) ;  /* 0x0000000000309947 */ /* 0x000ff60003800000 */
[----:B------:R-:W-:Y:S01]  /*7150*/  ISETP.NE.U32.AND P0, PT, R80, RZ, PT ;  /* 0x000000ff5000720c */ /* 0x000fe20003f05070 */
[----:B------:R-:W1:Y:S01]  /*7160*/  LDCU.64 UR4, c[0x0][0x358] ;  /* 0x00006b00ff0477ac */ /* 0x000e620008000a00 */
[----:B------:R-:W-:Y:S02]  /*7170*/  IMAD.MOV.U32 R88, RZ, RZ, 0x1 ;  /* 0x00000001ff587424 */ /* 0x000fe400078e00ff */
[----:B------:R-:W-:Y:S11]  /*7180*/  ISETP.NE.AND.EX P0, PT, R81, RZ, PT, P0 ;  /* 0x000000ff5100720c */ /* 0x000ff60003f05300 */
[----:B------:R-:W-:Y:S02]  /*7190*/  @!UPT UIADD3 URZ, UPT, UPT, URZ, URZ, URZ ;  /* 0x000000fffffff290 */ /* 0x000fe4000fffe0ff */
[----:B------:R-:W3:Y:S01]  /*71a0*/  @P0 LDC.64 R2, c[0x0][0xc88] ;  /* 0x00032200ff020b82 */ /* 0x000ee20000000a00 */
[----:B--2---:R-:W-:Y:S04]  /*71b0*/  @P0 IMAD R0, R82, UR44, RZ ;  /* 0x0000002c52000c24 */ /* 0x004fe8000f8e02ff */
[----:B---3--:R-:W-:Y:S04]  /*71c0*/  @P0 IMAD.WIDE R2, R0, 0x4, R2 ;  /* 0x0000000400020825 */ /* 0x008fe800078e0202 */
[----:B------:R-:W-:Y:S01]  /*71d0*/  HFMA2 R0, -RZ, RZ, 0, 5.9604644775390625e-08 ;  /* 0x00000001ff007431 */ /* 0x000fe200000001ff */
[----:B-1---5:R1:W5:Y:S04]  /*71e0*/  @P0 LDG.E R41, desc[UR4][R2.64] ;  /* 0x0000000402290981 */ /* 0x022368000c1e1900 */
[----:B------:R-:W-:Y:S01]  /*71f0*/  @!P0 PRMT R88, R0, 0x7610, R88 ;  /* 0x0000761000588816 */ /* 0x000fe20000000058 */
[----:B-1----:R-:W3:Y:S06]  /*7200*/  @!P0 LDC R41, c[0x0][0xc80] ;  /* 0x00032000ff298b82 */ /* 0x002eec0000000800 */
.L_x_112:
[----:B------:R-:W-:Y:S05]  /*7210*/  @!P5 BRA `(.L_x_113) ;  /* 0x000000000024d947 */ /* 0x000fea0003800000 */
[----:B------:R-:W-:Y:S01]  /*7220*/  ISETP.NE.U32.AND P0, PT, R76, RZ, PT ;  /* 0x000000ff4c00720c */ /* 0x000fe20003f05070 */
[----:B------:R-:W1:Y:S03]  /*7230*/  LDCU.64 UR4, c[0x0][0x358] ;  /* 0x00006b00ff0477ac */ /* 0x000e660008000a00 */
[----:B------:R-:W-:Y:S11]  /*7240*/  ISETP.NE.AND.EX P0, PT, R77, RZ, PT, P0 ;  /* 0x000000ff4d00720c */ /* 0x000ff60003f05300 */
[----:B------:R-:W-:Y:S02]  /*7250*/  @!UPT UIADD3 URZ, UPT, UPT, URZ, URZ, URZ ;  /* 0x000000fffffff290 */ /* 0x000fe4000fffe0ff */
[----:B------:R-:W4:Y:S01]  /*7260*/  @P0 LDC.64 R2, c[0x0][0xca8] ;  /* 0x00032a00ff020b82 */ /* 0x000f220000000a00 */
[----:B--2---:R-:W-:Y:S04]  /*7270*/  @P0 IMAD R0, R78, UR44, RZ ;  /* 0x0000002c4e000c24 */ /* 0x004fe8000f8e02ff */
[----:B----4-:R-:W-:Y:S05]  /*7280*/  @P0 IMAD.WIDE R2, R0, 0x4, R2 ;  /* 0x0000000400020825 */ /* 0x010fea00078e0202 */
[----:B-1---5:R1:W5:Y:S02]  /*7290*/  @P0 LDG.E R38, desc[UR4][R2.64] ;  /* 0x0000000402260981 */ /* 0x022364000c1e1900 */
[----:B-1----:R-:W4:Y:S02]  /*72a0*/  @!P0 LDC R38, c[0x0][0xca0] ;  /* 0x00032800ff268b82 */ /* 0x002f240000000800 */
.L_x_113:
[----:B---3-5:R-:W-:Y:S01]  /*72b0*/  FSETP.NEU.AND P0, PT, R41, RZ, PT ;  /* 0x000000ff2900720b */ /* 0x028fe20003f0d000 */
[----:B------:R-:W-:Y:S01]  /*72c0*/  ULOP3.LUT UR4, UR54, 0x1, URZ, 0x3c, !UPT ;  /* 0x0000000136047892 */ /* 0x000fe2000f8e3cff */
[----:B------:R-:W-:Y:S01]  /*72d0*/  SEL R5, RZ, 0xffffffff, P3 ;  /* 0xffffffffff057807 */ /* 0x000fe20001800000 */
[----:B------:R-:W-:Y:S01]  /*72e0*/  IMAD.U32 R109, RZ, RZ, UR46 ;  /* 0x0000002eff6d7e24 */ /* 0x000fe2000f8e00ff */
[----:B------:R-:W-:Y:S01]  /*72f0*/  @!P4 LOP3.LUT P3, RZ, R88, 0xff, RZ, 0xc0, !PT ;  /* 0x000000ff58ffc812 */ /* 0x000fe2000786c0ff */
[----:B------:R-:W-:Y:S01]  /*7300*/  IMAD.SHL.U32 R85, R96, 0x10, RZ ;  /* 0x0000001060557824 */ /* 0x000fe200078e00ff */
[----:B------:R-:W-:Y:S01]  /*7310*/  @!P4 SEL R2, RZ, 0xffffffff, P0 ;  /* 0xffffffffff02c807 */ /* 0x000fe20000000000 */
[----:B------:R-:W-:Y:S01]  /*7320*/  IMAD.U32 R110, RZ, RZ, UR4 ;  /* 0x00000004ff6e7e24 */ /* 0x000fe2000f8e00ff */
[----:B------:R-:W-:Y:S01]  /*7330*/  LEA R92, R36, UR47, 0x3 ;  /* 0x0000002f245c7c11 */ /* 0x000fe2000f8e18ff */
[----:B------:R-:W-:Y:S01]  /*7340*/  IMAD.SHL.U32 R109, R109, 0x2000, RZ ;  /* 0x000020006d6d7824 */ /* 0x000fe200078e00ff */
[----:B------:R-:W-:Y:S01]  /*7350*/  @P2 SEL R2, R5, R2, !P3 ;  /* 0x0000000205022207 */ /* 0x000fe20005800000 */
[----:B------:R-:W-:Y:S01]  /*7360*/  IMAD.SHL.U32 R84, R95, 0x10, RZ ;  /* 0x000000105f547824 */ /* 0x000fe200078e00ff */
[----:B------:R-:W-:Y:S01]  /*7370*/  SHF.L.U32 R3, R98, 0x1f, RZ ;  /* 0x0000001f62037819 */ /* 0x000fe200000006ff */
[----:B------:R-:W-:Y:S01]  /*7380*/  IMAD.IADD R87, R100, 0x1, R109 ;  /* 0x0000000164577824 */ /* 0x000fe200078e026d */
[----:B------:R-:W-:Y:S01]  /*7390*/  @!P4 LOP3.LUT R2, R2, 0x1, RZ, 0xc0, !PT ;  /* 0x000000010202c812 */ /* 0x000fe200078ec0ff */
[----:B------:R-:W-:Y:S01]  /*73a0*/  BSSY B1, `(.L_x_114) ;  /* 0x0000038000017945 */ /* 0x000fe20003800000 */
[----:B------:R-:W-:Y:S01]  /*73b0*/  IMAD.MOV.U32 R108, RZ, RZ, 0x1 ;  /* 0x00000001ff6c7424 */ /* 0x000fe200078e00ff */
[----:B------:R-:W-:Y:S02]  /*73c0*/  CS2R R74, SRZ ;  /* 0x00000000004a7805 */ /* 0x000fe4000001ff00 */
[----:B------:R-:W-:Y:S01]  /*73d0*/  ISETP.NE.U32.OR P5, PT, R2, 0x1, P4 ;  /* 0x000000010200780c */ /* 0x000fe200027a5470 */
[----:B------:R-:W-:Y:S01]  /*73e0*/  IMAD.U32 R2, RZ, RZ, UR46 ;  /* 0x0000002eff027e24 */ /* 0x000fe2000f8e00ff */
[----:B------:R-:W-:Y:S01]  /*73f0*/  LOP3.LUT P4, R93, R88, 0xff, RZ, 0xc0, !PT ;  /* 0x000000ff585d7812 */ /* 0x000fe2000788c0ff */
[----:B------:R-:W-:Y:S01]  /*7400*/  IMAD.IADD R86, R87, 0x1, R85 ;  /* 0x0000000157567824 */ /* 0x000fe200078e0255 */
[----:B------:R-:W-:Y:S01]  /*7410*/  P2R R103, PR, RZ, 0x20 ;  /* 0x00000020ff677803 */ /* 0x000fe20000000000 */
[----:B------:R-:W-:Y:S01]  /*7420*/  IMAD R39, R36, 0x40, R37 ;  /* 0x0000004024277824 */ /* 0x000fe200078e0225 */
[----:B--2---:R-:W-:Y:S01]  /*7430*/  LEA R0, R2, UR47, 0x3 ;  /* 0x0000002f02007c11 */ /* 0x004fe2000f8e18ff */
[----:B------:R-:W-:Y:S01]  /*7440*/  IMAD.U32 R111, RZ, RZ, UR46 ;  /* 0x0000002eff6f7e24 */ /* 0x000fe2000f8e00ff */
[----:B------:R-:W-:Y:S02]  /*7450*/  SEL R2, RZ, 0xffffffff, P0 ;  /* 0xffffffffff027807 */ /* 0x000fe40000000000 */
[----:B------:R-:W-:Y:S02]  /*7460*/  CS2R R72, SRZ ;  /* 0x0000000000487805 */ /* 0x000fe4000001ff00 */
[----:B------:R-:W-:Y:S02]  /*7470*/  CS2R R66, SRZ ;  /* 0x0000000000427805 */ /* 0x000fe4000001ff00 */
[----:B------:R-:W-:Y:S02]  /*7480*/  CS2R R64, SRZ ;  /* 0x0000000000407805 */ /* 0x000fe4000001ff00 */
[----:B------:R-:W-:Y:S02]  /*7490*/  @P1 SEL R2, R5, R2, !P4 ;  /* 0x0000000205021207 */ /* 0x000fe40006000000 */
[----:B------:R-:W-:Y:S02]  /*74a0*/  CS2R R58, SRZ ;  /* 0x00000000003a7805 */ /* 0x000fe4000001ff00 */
[----:B------:R-:W-:Y:S02]  /*74b0*/  @P5 SHF.L.U32 R7, R110, 0x1f, RZ ;  /* 0x0000001f6e075819 */ /* 0x000fe400000006ff */
[----:B------:R-:W-:Y:S02]  /*74c0*/  CS2R R56, SRZ ;  /* 0x0000000000387805 */ /* 0x000fe4000001ff00 */
[----:B------:R-:W-:Y:S02]  /*74d0*/  LOP3.LUT R2, R2, 0x1, RZ, 0xc0, !PT ;  /* 0x0000000102027812 */ /* 0x000fe400078ec0ff */
[----:B------:R-:W-:Y:S01]  /*74e0*/  CS2R R50, SRZ ;  /* 0x0000000000327805 */ /* 0x000fe2000001ff00 */
[----:B------:R-:W1:Y:S01]  /*74f0*/  @P5 SYNCS.PHASECHK.TRANS64.TRYWAIT P3, [R0+URZ+0x90], R7 ;  /* 0x00009007000055a7 */ /* 0x000e6200080611ff */
[----:B------:R-:W-:Y:S02]  /*7500*/  CS2R R48, SRZ ;  /* 0x0000000000307805 */ /* 0x000fe4000001ff00 */
[----:B------:R-:W-:Y:S01]  /*7510*/  ISETP.NE.U32.AND P0, PT, R2, 0x1, PT ;  /* 0x000000010200780c */ /* 0x000fe20003f05070 */
[----:B------:R-:W-:Y:S02]  /*7520*/  IMAD.IADD R47, R87, 0x1, R84 ;  /* 0x00000001572f7824 */ /* 0x000fe400078e0254 */
[----:B------:R-:W-:Y:S01]  /*7530*/  IMAD.IADD R46, R99, 0x1, R86 ;  /* 0x00000001632e7824 */ /* 0x000fe200078e0256 */
[----:B------:R-:W-:Y:S01]  /*7540*/  P2R R112, PR, RZ, 0x1 ;  /* 0x00000001ff707803 */ /* 0x000fe20000000000 */
[----:B------:R2:W3:Y:S01]  /*7550*/  SYNCS.PHASECHK.TRANS64.TRYWAIT P2, [R92+URZ+0xf0], R3 ;  /* 0x0000f0035c0075a7 */ /* 0x0004e200080411ff */
[----:B-1----:R-:W-:Y:S01]  /*7560*/  @P5 SEL R108, RZ, 0x1, !P3 ;  /* 0x00000001ff6c5807 */ /* 0x002fe20005800000 */
[----:B--2---:R-:W-:Y:S06]  /*7570*/  @!P5 BRA `(.L_x_115) ;  /* 0x000000000068d947 */ /* 0x004fec0003800000 */
[----:B------:R-:W-:Y:S01]  /*7580*/  ISETP.NE.AND P0, PT, R108, RZ, PT ;  /* 0x000000ff6c00720c */ /* 0x000fe20003f05270 */
[----:B------:R-:W-:Y:S01]  /*7590*/  BSSY B0, `(.L_x_116) ;  /* 0x000000d000007945 */ /* 0x000fe20003800000 */
[----:B------:R-:W-:Y:S02]  /*75a0*/  CS2R R50, SRZ ;  /* 0x0000000000327805 */ /* 0x000fe4000001ff00 */
[----:B------:R-:W-:Y:S02]  /*75b0*/  CS2R R48, SRZ ;  /* 0x0000000000307805 */ /* 0x000fe4000001ff00 */
[----:B------:R-:W-:Y:S02]  /*75c0*/  CS2R R58, SRZ ;  /* 0x00000000003a7805 */ /* 0x000fe4000001ff00 */
[----:B------:R-:W-:Y:S02]  /*75d0*/  CS2R R56, SRZ ;  /* 0x0000000000387805 */ /* 0x000fe4000001ff00 */
[----:B------:R-:W-:Y:S02]  /*75e0*/  CS2R R66, SRZ ;  /* 0x0000000000427805 */ /* 0x000fe4000001ff00 */
[----:B------:R-:W-:Y:S02]  /*75f0*/  CS2R R64, SRZ ;  /* 0x0000000000407805 */ /* 0x000fe4000001ff00 */
[----:B------:R-:W-:Y:S02]  /*7600*/  CS2R R74, SRZ ;  /* 0x00000000004a7805 */ /* 0x000fe4000001ff00 */
[----:B------:R-:W-:Y:S01]  /*7610*/  CS2R R72, SRZ ;  /* 0x0000000000487805 */ /* 0x000fe2000001ff00 */
[----:B------:R-:W-:Y:S06]  /*7620*/  @P0 BRA `(.L_x_117) ;  /* 0x00000000000c0947 */ /* 0x000fec0003800000 */
[----:B------:R-:W-:Y:S04]  /*7630*/  SHF.L.U32 R5, R110, 0x1f, RZ ;  /* 0x0000001f6e057819 */ /* 0x000fe800000006ff */
[----:B------:R-:W1:Y:S02]  /*7640*/  SYNCS.PHASECHK.TRANS64.TRYWAIT P0, [R0+URZ+0x90], R5 ;  /* 0x00009005000075a7 */ /* 0x000e6400080011ff */
[----:B-1----:R-:W-:Y:S05]  /*7650*/  @!P0 BRA `(.L_x_118) ;  /* 0x0000002800048947 */ /* 0x002fea0003800000 */
.L_x_117:
[----:B------:R-:W-:Y:S05]  /*7660*/  BSYNC B0 ;  /* 0x0000000000007941 */ /* 0x000fea0003800000 */
.L_x_116:
[----:B------:R-:W-:Y:S01]  /*7670*/  ISETP.NE.AND P0, PT, R112, RZ, PT ;  /* 0x000000ff7000720c */ /* 0x000fe20003f05270 */
[----:B------:R-:W-:Y:S04]  /*7680*/  UIADD3 UR4, UPT, UPT, UR46, 0x1, URZ ;  /* 0x000000012e047890 */ /* 0x000fe8000fffe0ff */
[----:B------:R-:W-:Y:S04]  /*7690*/  UISETP.NE.AND UP0, UPT, UR4, 0x3, UPT ;  /* 0x000000030400788c */ /* 0x000fe8000bf05270 */
[----:B------:R-:W-:Y:S02]  /*76a0*/  USEL UR5, URZ, 0x1, UP0 ;  /* 0x00000001ff057887 */ /* 0x000fe40008000000 */
[----:B------:R-:W-:Y:S02]  /*76b0*/  USEL UR4, UR4, URZ, UP0 ;  /* 0x000000ff04047287 */ /* 0x000fe40008000000 */
[----:B------:R2:W1:Y:S02]  /*76c0*/  @P0 LDS.128 R48, [R87] ;  /* 0x0000000057300984 */ /* 0x0004640000000c00 */
[----:B------:R-:W-:Y:S02]  /*76d0*/  LOP3.LUT R110, R110, UR5, RZ, 0x3c, !PT ;  /* 0x000000056e6e7c12 */ /* 0x000fe4000f8e3cff */
[----:B------:R2:W1:Y:S01]  /*76e0*/  @P0 LDS.128 R56, [R86+0x10] ;  /* 0x0000100056380984 */ /* 0x0004620000000c00 */
[----:B------:R-:W-:Y:S03]  /*76f0*/  IMAD.U32 R111, RZ, RZ, UR4 ;  /* 0x00000004ff6f7e24 */ /* 0x000fe6000f8e00ff */
[----:B------:R2:W1:Y:S04]  /*7700*/  @P0 LDS.128 R64, [R47+0x20] ;  /* 0x000020002f400984 */ /* 0x0004680000000c00 */
[----:B------:R2:W1:Y:S02]  /*7710*/  @P0 LDS.128 R72, [R46+0x10] ;  /* 0x000010002e480984 */ /* 0x0004640000000c00 */
.L_x_115:
[----:B------:R-:W-:Y:S05]  /*7720*/  BSYNC B1 ;  /* 0x0000000000017941 */ /* 0x000fea0003800000 */
.L_x_114:
[----:B-1----:R-:W-:Y:S04]  /*7730*/  SHF.R.U32.HI R0, RZ, 0x15, R39 ;  /* 0x00000015ff007819 */ /* 0x002fe80000011627 */
[----:B------:R-:W-:Y:S01]  /*7740*/  LOP3.LUT P0, RZ, R0, 0x3, R89, 0x48, !PT ;  /* 0x0000000300ff7812 */ /* 0x000fe20007804859 */
[----:B------:R-:W-:Y:S01]  /*7750*/  @!UPT UIADD3 URZ, UPT, UPT, URZ, URZ, URZ ;  /* 0x000000fffffff290 */ /* 0x000fe2000fffe0ff */
[----:B---3--:R-:W-:Y:S11]  /*7760*/  @P2 BRA `(.L_x_119) ;  /* 0x0000000000082947 */ /* 0x008ff60003800000 */
[----:B------:R-:W1:Y:S02]  /*7770*/  SYNCS.PHASECHK.TRANS64.TRYWAIT P1, [R92+URZ+0xf0], R3 ;  /* 0x0000f0035c0075a7 */ /* 0x000e6400080211ff */
[----:B-1----:R-:W-:Y:S05]  /*7780*/  @!P1 BRA `(.L_x_120) ;  /* 0x0000002400cc9947 */ /* 0x002fea0003800000 */
.L_x_119:
[----:B------:R-:W-:Y:S05]  /*7790*/  @!P0 BRA `(.L_x_121) ;  /* 0x0000000000408947 */ /* 0x000fea0003800000 */
[----:B------:R-:W3:Y:S01]  /*77a0*/  LDCU.64 UR8, c[0x4][0x70] ;  /* 0x01000e00ff0877ac */ /* 0x000ee20008000a00 */
[----:B-1----:R-:W-:Y:S01]  /*77b0*/  MOV R3, 0x0 ;  /* 0x0000000000037802 */ /* 0x002fe20000000f00 */
[----:B------:R-:W-:Y:S02]  /*77c0*/  HFMA2 R12, -RZ, RZ, 0, 5.9604644775390625e-08 ;  /* 0x00000001ff0c7431 */ /* 0x000fe400000001ff */
[----:B------:R-:W-:Y:S02]  /*77d0*/  IMAD.MOV.U32 R8, RZ, RZ, 0x192 ;  /* 0x00000192ff087424 */ /* 0x000fe400078e00ff */
[----:B------:R-:W-:Y:S01]  /*77e0*/  IMAD.MOV.U32 R13, RZ, RZ, RZ ;  /* 0x000000ffff0d7224 */ /* 0x000fe200078e00ff */
[----:B------:R-:W1:Y:S01]  /*77f0*/  LDCU.64 UR6, c[0x4][0x78] ;  /* 0x01000f00ff0677ac */ /* 0x000e620008000a00 */
[----:B------:R-:W2:Y:S01]  /*7800*/  LDC.64 R2, c[0x4][R3] ;  /* 0x0100000003027b82 */ /* 0x000ea20000000a00 */
[----:B------:R-:W5:Y:S01]  /*7810*/  LDCU.64 UR4, c[0x4][0x10] ;  /* 0x01000200ff0477ac */ /* 0x000f620008000a00 */
[----:B---3--:R-:W-:Y:S01]  /*7820*/  MOV R5, UR9 ;  /* 0x0000000900057c02 */ /* 0x008fe20008000f00 */
[----:B------:R-:W-:Y:S01]  /*7830*/  IMAD.U32 R4, RZ, RZ, UR8 ;  /* 0x00000008ff047e24 */ /* 0x000fe2000f8e00ff */
[----:B-1----:R-:W-:Y:S01]  /*7840*/  MOV R7, UR7 ;  /* 0x0000000700077c02 */ /* 0x002fe20008000f00 */
[----:B------:R-:W-:Y:S01]  /*7850*/  IMAD.U32 R6, RZ, RZ, UR6 ;  /* 0x00000006ff067e24 */ /* 0x000fe2000f8e00ff */
[----:B-----5:R-:W-:Y:S01]  /*7860*/  MOV R11, UR5 ;  /* 0x00000005000b7c02 */ /* 0x020fe20008000f00 */
[----:B------:R-:W-:Y:S02]  /*7870*/  IMAD.U32 R10, RZ, RZ, UR4 ;  /* 0x00000004ff0a7e24 */ /* 0x000fe4000f8e00ff */
[----:B------:R-:W-:Y:S07]  /*7880*/  LEPC R20, `(.L_x_121) ;  /* 0x000000001014794e */ /* 0x000fee0000000000 */
[----:B--2-4-:R-:W-:Y:S05]  /*7890*/  CALL.ABS.NOINC R2 ;  /* 0x0000000002007343 */ /* 0x014fea0003c00000 */
.L_x_121:
[C---:B------:R-:W-:Y:S01]  /*78a0*/  SHF.L.U32 R40, R48.reuse, 0x10, RZ ;  /* 0x0000001030287819 */ /* 0x040fe200000006ff */
[----:B------:R-:W-:Y:S05]  /*78b0*/  WARPSYNC.ALL ;  /* 0x0000000000007948 */ /* 0x000fea0003800000 */
[----:B------:R-:W-:Y:S01]  /*78c0*/  R2UR UR4, R39 ;  /* 0x00000000270472ca */ /* 0x000fe200000e0000 */
[----:B------:R-:W-:Y:S01]  /*78d0*/  BSSY.RECONVERGENT B0, `(.L_x_122) ;  /* 0x0000087000007945 */ /* 0x000fe20003800200 */
[----:B------:R-:W-:Y:S02]  /*78e0*/  LOP3.LUT R43, R48, 0xffff0000, RZ, 0xc0, !PT ;  /* 0xffff0000302b7812 */ /* 0x000fe400078ec0ff */
[----:B------:R-:W-:Y:S02]  /*78f0*/  SHF.L.U32 R42, R49, 0x10, RZ ;  /* 0x00000010312a7819 */ /* 0x000fe400000006ff */
[----:B------:R-:W-:Y:S02]  /*7900*/  SHF.L.U32 R45, R51, 0x10, RZ ;  /* 0x00000010332d7819 */ /* 0x000fe400000006ff */
[----:B------:R-:W-:Y:S02]  /*7910*/  LOP3.LUT R44, R75, 0xffff0000, RZ, 0xc0, !PT ;  /* 0xffff00004b2c7812 */ /* 0x000fe400078ec0ff */
[----:B------:R-:W-:Y:S03]  /*7920*/  ISETP.NE.AND P0, PT, R101, RZ, PT ;  /* 0x000000ff6500720c */ /* 0x000fe60003f05270 */
[----:B------:R-:W4:Y:S02]  /*7930*/  LDTM.x32 R4, tmem[UR4] ;  /* 0x00000004000479ee */ /* 0x000f2400082c0000 */
[C---:B----4-:R-:W-:Y:S01]  /*7940*/  FMUL R0, R38.reuse, R4 ;  /* 0x0000000426007220 */ /* 0x050fe20000400000 */
[C---:B------:R-:W-:Y:S01]  /*7950*/  FMUL R2, R38.reuse, R5 ;  /* 0x0000000526027220 */ /* 0x040fe20000400000 */
[C---:B-1----:R-:W-:Y:S01]  /*7960*/  FMUL R3, R38.reuse, R6 ;  /* 0x0000000626037220 */ /* 0x042fe20000400000 */
[----:B------:R-:W-:Y:S01]  /*7970*/  FMUL R7, R38, R7 ;  /* 0x0000000726077220 */ /* 0x000fe20000400000 */
[----:B------:R-:W-:Y:S01]  /*7980*/  FFMA R0, R41, R40, R0 ;  /* 0x0000002829007223 */ /* 0x000fe20000000000 */
[----:B------:R-:W-:Y:S01]  /*7990*/  LOP3.LUT R40, R49, 0xffff0000, RZ, 0xc0, !PT ;  /* 0xffff000031287812 */ /* 0x000fe200078ec0ff */
[C---:B------:R-:W-:Y:S01]  /*79a0*/  FFMA R2, R41.reuse, R43, R2 ;  /* 0x0000002b29027223 */ /* 0x040fe20000000002 */
[C---:B------:R-:W-:Y:S01]  /*79b0*/  SHF.L.U32 R43, R50.reuse, 0x10, RZ ;  /* 0x00000010322b7819 */ /* 0x040fe200000006ff */
[C---:B------:R-:W-:Y:S01]  /*79c0*/  FFMA R3, R41.reuse, R42, R3 ;  /* 0x0000002a29037223 */ /* 0x040fe20000000003 */
[----:B------:R-:W-:Y:S01]  /*79d0*/  LOP3.LUT R42, R50, 0xffff0000, RZ, 0xc0, !PT ;  /* 0xffff0000322a7812 */ /* 0x000fe200078ec0ff */
[----:B------:R-:W-:Y:S01]  /*79e0*/  FMUL R4, R38, R8 ;  /* 0x0000000826047220 */ /* 0x000fe20000400000 */
[----:B------:R-:W-:Y:S01]  /*79f0*/  F2FP.BF16.F32.PACK_AB R52, R2, R0 ;  /* 0x000000000234723e */ /* 0x000fe200000010ff */
[----:B------:R-:W-:Y:S01]  /*7a00*/  FFMA R7, R41, R40, R7 ;  /* 0x0000002829077223 */ /* 0x000fe20000000007 */
[----:B------:R-:W-:Y:S01]  /*7a10*/  LOP3.LUT R40, R51, 0xffff0000, RZ, 0xc0, !PT ;  /* 0xffff000033287812 */ /* 0x000fe200078ec0ff */
[C---:B------:R-:W-:Y:S01]  /*7a20*/  FMUL R5, R38.reuse, R9 ;  /* 0x0000000926057220 */ /* 0x040fe20000400000 */
[C---:B------:R-:W-:Y:S01]  /*7a30*/  FMUL R6, R38.reuse, R10 ;  /* 0x0000000a26067220 */ /* 0x040fe20000400000 */
[----:B------:R-:W-:Y:S01]  /*7a40*/  FMUL R11, R38, R11 ;  /* 0x0000000b260b7220 */ /* 0x000fe20000400000 */
[----:B------:R-:W-:Y:S01]  /*7a50*/  F2FP.BF16.F32.PACK_AB R53, R7, R3 ;  /* 0x000000030735723e */ /* 0x000fe200000010ff */
[C---:B------:R-:W-:Y:S01]  /*7a60*/  FFMA R4, R41.reuse, R43, R4 ;  /* 0x0000002b29047223 */ /* 0x040fe20000000004 */
[C---:B------:R-:W-:Y:S01]  /*7a70*/  SHF.L.U32 R43, R56.reuse, 0x10, RZ ;  /* 0x00000010382b7819 */ /* 0x040fe200000006ff */
[----:B------:R-:W-:Y:S01]  /*7a80*/  FFMA R5, R41, R42, R5 ;  /* 0x0000002a29057223 */ /* 0x000fe20000000005 */
[----:B------:R-:W-:Y:S01]  /*7a90*/  LOP3.LUT R42, R57, 0xffff0000, RZ, 0xc0, !PT ;  /* 0xffff0000392a7812 */ /* 0x000fe200078ec0ff */
[----:B------:R-:W-:Y:S01]  /*7aa0*/  FFMA R6, R41, R45, R6 ;  /* 0x0000002d29067223 */ /* 0x000fe20000000006 */
[----:B------:R-:W-:Y:S01]  /*7ab0*/  SHF.L.U32 R45, R57, 0x10, RZ ;  /* 0x00000010392d7819 */ /* 0x000fe200000006ff */
[----:B------:R-:W-:Y:S01]  /*7ac0*/  FFMA R11, R41, R40, R11 ;  /* 0x00000028290b7223 */ /* 0x000fe2000000000b */
[----:B------:R-:W-:Y:S01]  /*7ad0*/  LOP3.LUT R40, R56, 0xffff0000, RZ, 0xc0, !PT ;  /* 0xffff000038287812 */ /* 0x000fe200078ec0ff */
[C---:B------:R-:W-:Y:S01]  /*7ae0*/  FMUL R8, R38.reuse, R12 ;  /* 0x0000000c26087220 */ /* 0x040fe20000400000 */
[----:B------:R-:W-:Y:S01]  /*7af0*/  F2FP.BF16.F32.PACK_AB R54, R5, R4 ;  /* 0x000000040536723e */ /* 0x000fe200000010ff */
[C---:B------:R-:W-:Y:S01]  /*7b00*/  FMUL R9, R38.reuse, R13 ;  /* 0x0000000d26097220 */ /* 0x040fe20000400000 */
[----:B------:R-:W-:Y:S01]  /*7b10*/  F2FP.BF16.F32.PACK_AB R55, R11, R6 ;  /* 0x000000060b37723e */ /* 0x000fe200000010ff */
[C---:B------:R-:W-:Y:S01]  /*7b20*/  FMUL R10, R38.reuse, R14 ;  /* 0x0000000e260a7220 */ /* 0x040fe20000400000 */
[----:B------:R-:W-:Y:S01]  /*7b30*/  FMUL R15, R38, R15 ;  /* 0x0000000f260f7220 */ /* 0x000fe20000400000 */
[----:B------:R-:W-:Y:S01]  /*7b40*/  FFMA R8, R41, R43, R8 ;  /* 0x0000002b29087223 */ /* 0x000fe20000000008 */
[----:B------:R-:W-:Y:S01]  /*7b50*/  SHF.L.U32 R43, R59, 0x10, RZ ;  /* 0x000000103b2b7819 */ /* 0x000fe200000006ff */
[C---:B------:R-:W-:Y:S01]  /*7b60*/  FFMA R9, R41.reuse, R40, R9 ;  /* 0x0000002829097223 */ /* 0x040fe20000000009 */
[C---:B------:R-:W-:Y:S01]  /*7b70*/  SHF.L.U32 R40, R58.reuse, 0x10, RZ ;  /* 0x000000103a287819 */ /* 0x040fe200000006ff */
        /* <DEDUP_REMOVED lines=8> */
[----:B------:R-:W-:Y:S01]  /*7c00*/  FMUL R14, R38, R18 ;  /* 0x00000012260e7220 */ /* 0x000fe20000400000 */
[----:B------:R-:W-:Y:S01]  /*7c10*/  FFMA R12, R41, R40, R12 ;  /* 0x00000028290c7223 */ /* 0x000fe2000000000c */
[----:B------:R-:W-:Y:S01]  /*7c20*/  LOP3.LUT R40, R59, 0xffff0000, RZ, 0xc0, !PT ;  /* 0xffff00003b287812 */ /* 0x000fe200078ec0ff */
[C---:B------:R-:W-:Y:S01]  /*7c30*/  FFMA R13, R41.reuse, R42, R13 ;  /* 0x0000002a290d7223 */ /* 0x040fe2000000000d */
[----:B------:R-:W-:Y:S01]  /*7c40*/  LOP3.LUT R42, R64, 0xffff0000, RZ, 0xc0, !PT ;  /* 0xffff0000402a7812 */ /* 0x000fe200078ec0ff */
[----:B------:R-:W-:Y:S01]  /*7c50*/  FMUL R19, R38, R19 ;  /* 0x0000001326137220 */ /* 0x000fe20000400000 */
[----:B------:R-:W-:Y:S01]  /*7c60*/  FFMA R14, R41, R43, R14 ;  /* 0x0000002b290e7223 */ /* 0x000fe2000000000e */
[----:B------:R-:W-:Y:S01]  /*7c70*/  SHF.L.U32 R43, R64, 0x10, RZ ;  /* 0x00000010402b7819 */ /* 0x000fe200000006ff */
[----:B------:R1:W-:Y:S01]  /*7c80*/  STS.128 [R87], R52 ;  /* 0x0000003457007388 */ /* 0x0003e20000000c00 */
[----:B------:R-:W-:Y:S01]  /*7c90*/  F2FP.BF16.F32.PACK_AB R62, R13, R12 ;  /* 0x0000000c0d3e723e */ /* 0x000fe200000010ff */
[C---:B------:R-:W-:Y:S01]  /*7ca0*/  FMUL R16, R38.reuse, R20 ;  /* 0x0000001426107220 */ /* 0x040fe20000400000 */
        /* <DEDUP_REMOVED lines=8> */
[C---:B------:R-:W-:Y:S01]  /*7d30*/  FFMA R17, R41.reuse, R42, R17 ;  /* 0x0000002a29117223 */ /* 0x040fe20000000011 */
[----:B------:R-:W-:Y:S01]  /*7d40*/  FFMA R18, R41, R45, R18 ;  /* 0x0000002d29127223 */ /* 0x000fe20000000012 */
[----:B------:R1:W-:Y:S01]  /*7d50*/  STS.128 [R86+0x10], R60 ;  /* 0x0000103c56007388 */ /* 0x0003e20000000c00 */
[----:B------:R-:W-:Y:S01]  /*7d60*/  SHF.L.U32 R45, R67, 0x10, RZ ;  /* 0x00000010432d7819 */ /* 0x000fe200000006ff */
[----:B------:R-:W-:Y:S01]  /*7d70*/  FFMA R23, R41, R40, R23 ;  /* 0x0000002829177223 */ /* 0x000fe20000000017 */
[----:B------:R-:W-:Y:S01]  /*7d80*/  LOP3.LUT R40, R66, 0xffff0000, RZ, 0xc0, !PT ;  /* 0xffff000042287812 */ /* 0x000fe200078ec0ff */
[C---:B------:R-:W-:Y:S01]  /*7d90*/  FMUL R20, R38.reuse, R24 ;  /* 0x0000001826147220 */ /* 0x040fe20000400000 */
[----:B------:R-:W-:Y:S01]  /*7da0*/  LOP3.LUT R42, R67, 0xffff0000, RZ, 0xc0, !PT ;  /* 0xffff0000432a7812 */ /* 0x000fe200078ec0ff */
[C---:B------:R-:W-:Y:S01]  /*7db0*/  FMUL R21, R38.reuse, R25 ;  /* 0x0000001926157220 */ /* 0x040fe20000400000 */
[----:B------:R-:W-:Y:S01]  /*7dc0*/  F2FP.BF16.F32.PACK_AB R68, R17, R16 ;  /* 0x000000101144723e */ /* 0x000fe200000010ff */
[C---:B------:R-:W-:Y:S01]  /*7dd0*/  FMUL R22, R38.reuse, R26 ;  /* 0x0000001a26167220 */ /* 0x040fe20000400000 */
[----:B------:R-:W-:Y:S01]  /*7de0*/  FMUL R27, R38, R27 ;  /* 0x0000001b261b7220 */ /* 0x000fe20000400000 */
[C---:B------:R-:W-:Y:S01]  /*7df0*/  FFMA R20, R41.reuse, R43, R20 ;  /* 0x0000002b29147223 */ /* 0x040fe20000000014 */
[C---:B------:R-:W-:Y:S01]  /*7e00*/  FFMA R21, R41.reuse, R40, R21 ;  /* 0x0000002829157223 */ /* 0x040fe20000000015 */
[C---:B------:R-:W-:Y:S01]  /*7e10*/  FFMA R22, R41.reuse, R45, R22 ;  /* 0x0000002d29167223 */ /* 0x040fe20000000016 */
[----:B------:R-:W-:Y:S01]  /*7e20*/  FFMA R27, R41, R42, R27 ;  /* 0x0000002a291b7223 */ /* 0x000fe2000000001b */
[----:B------:R-:W-:Y:S01]  /*7e30*/  SHF.L.U32 R40, R72, 0x10, RZ ;  /* 0x0000001048287819 */ /* 0x000fe200000006ff */
[----:B------:R-:W-:Y:S01]  /*7e40*/  FMUL R24, R38, R28 ;  /* 0x0000001c26187220 */ /* 0x000fe20000400000 */
[----:B------:R-:W-:Y:S01]  /*7e50*/  LOP3.LUT R42, R72, 0xffff0000, RZ, 0xc0, !PT ;  /* 0xffff0000482a7812 */ /* 0x000fe200078ec0ff */
[C---:B------:R-:W-:Y:S01]  /*7e60*/  FMUL R25, R38.reuse, R29 ;  /* 0x0000001d26197220 */ /* 0x040fe20000400000 */
[----:B------:R-:W-:Y:S01]  /*7e70*/  SHF.L.U32 R43, R73, 0x10, RZ ;  /* 0x00000010492b7819 */ /* 0x000fe200000006ff */
[C---:B------:R-:W-:Y:S01]  /*7e80*/  FMUL R26, R38.reuse, R30 ;  /* 0x0000001e261a7220 */ /* 0x040fe20000400000 */
[C---:B------:R-:W-:Y:S01]  /*7e90*/  FFMA R24, R41.reuse, R40, R24 ;  /* 0x0000002829187223 */ /* 0x040fe20000000018 */
[----:B------:R-:W-:Y:S01]  /*7ea0*/  FFMA R25, R41, R42, R25 ;  /* 0x0000002a29197223 */ /* 0x000fe20000000019 */
[----:B------:R-:W-:Y:S01]  /*7eb0*/  LOP3.LUT R40, R73, 0xffff0000, RZ, 0xc0, !PT ;  /* 0xffff000049287812 */ /* 0x000fe200078ec0ff */
[----:B------:R-:W-:Y:S01]  /*7ec0*/  FFMA R26, R41, R43, R26 ;  /* 0x0000002b291a7223 */ /* 0x000fe2000000001a */
[----:B------:R-:W-:Y:S01]  /*7ed0*/  FMUL R31, R38, R31 ;  /* 0x0000001f261f7220 */ /* 0x000fe20000400000 */
[----:B------:R-:W-:Y:S01]  /*7ee0*/  SHF.L.U32 R43, R74, 0x10, RZ ;  /* 0x000000104a2b7819 */ /* 0x000fe200000006ff */
[----:B------:R-:W-:Y:S01]  /*7ef0*/  FMUL R28, R38, R32 ;  /* 0x00000020261c7220 */ /* 0x000fe20000400000 */
[----:B------:R-:W-:Y:S01]  /*7f00*/  LOP3.LUT R42, R74, 0xffff0000, RZ, 0xc0, !PT ;  /* 0xffff00004a2a7812 */ /* 0x000fe200078ec0ff */
[C---:B------:R-:W-:Y:S01]  /*7f10*/  FMUL R29, R38.reuse, R33 ;  /* 0x00000021261d7220 */ /* 0x040fe20000400000 */
[----:B------:R-:W-:Y:S01]  /*7f20*/  SHF.L.U32 R45, R75, 0x10, RZ ;  /* 0x000000104b2d7819 */ /* 0x000fe200000006ff */
[C---:B------:R-:W-:Y:S01]  /*7f30*/  FMUL R30, R38.reuse, R34 ;  /* 0x00000022261e7220 */ /* 0x040fe20000400000 */
[----:B------:R-:W-:Y:S01]  /*7f40*/  FFMA R31, R41, R40, R31 ;  /* 0x00000028291f7223 */ /* 0x000fe2000000001f */
[----:B------:R-:W-:Y:S01]  /*7f50*/  FMUL R35, R38, R35 ;  /* 0x0000002326237220 */ /* 0x000fe20000400000 */
[----:B------:R-:W-:Y:S01]  /*7f60*/  F2FP.BF16.F32.PACK_AB R69, R23, R18 ;  /* 0x000000121745723e */ /* 0x000fe200000010ff */
[----:B------:R-:W-:Y:S01]  /*7f70*/  FFMA R28, R41, R43, R28 ;  /* 0x0000002b291c7223 */ /* 0x000fe2000000001c */
[----:B------:R-:W-:Y:S01]  /*7f80*/  F2FP.BF16.F32.PACK_AB R70, R21, R20 ;  /* 0x000000141546723e */ /* 0x000fe200000010ff */
[----:B------:R-:W-:Y:S01]  /*7f90*/  FFMA R29, R41, R42, R29 ;  /* 0x0000002a291d7223 */ /* 0x000fe2000000001d */
[----:B------:R-:W-:Y:S01]  /*7fa0*/  F2FP.BF16.F32.PACK_AB R71, R27, R22 ;  /* 0x000000161b47723e */ /* 0x000fe200000010ff */
[C---:B------:R-:W-:Y:S01]  /*7fb0*/  FFMA R30, R41.reuse, R45, R30 ;  /* 0x0000002d291e7223 */ /* 0x040fe2000000001e */
[----:B------:R-:W-:Y:S01]  /*7fc0*/  FFMA R35, R41, R44, R35 ;  /* 0x0000002c29237223 */ /* 0x000fe20000000023 */
[----:B------:R-:W-:Y:S02]  /*7fd0*/  F2FP.BF16.F32.PACK_AB R104, R25, R24 ;  /* 0x000000181968723e */ /* 0x000fe400000010ff */
[----:B------:R1:W-:Y:S01]  /*7fe0*/  STS.128 [R47+0x20], R68 ;  /* 0x000020442f007388 */ /* 0x0003e20000000c00 */
[----:B------:R-:W-:Y:S02]  /*7ff0*/  F2FP.BF16.F32.PACK_AB R105, R31, R26 ;  /* 0x0000001a1f69723e */ /* 0x000fe400000010ff */
[----:B------:R-:W-:Y:S02]  /*8000*/  F2FP.BF16.F32.PACK_AB R106, R29, R28 ;  /* 0x0000001c1d6a723e */ /* 0x000fe400000010ff */
[----:B------:R-:W-:Y:S05]  /*8010*/  F2FP.BF16.F32.PACK_AB R107, R35, R30 ;  /* 0x0000001e236b723e */ /* 0x000fea00000010ff */
[----:B------:R1:W-:Y:S01]  /*8020*/  STS.128 [R46+0x10], R104 ;  /* 0x000010682e007388 */ /* 0x0003e20000000c00 */
[----:B------:R-:W-:Y:S01]  /*8030*/  @!PT LDS RZ, [RZ] ;  /* 0x00000000fffff984 */ /* 0x000fe20000000800 */
[----:B------:R-:W-:Y:S01]  /*8040*/  @!PT LDS RZ, [RZ] ;  /* 0x00000000fffff984 */ /* 0x000fe20000000800 */
[----:B------:R-:W-:Y:S01]  /*8050*/  @!PT LDS RZ, [RZ] ;  /* 0x00000000fffff984 */ /* 0x000fe20000000800 */
[----:B------:R-:W-:Y:S01]  /*8060*/  @!PT LDS RZ, [RZ] ;  /* 0x00000000fffff984 */ /* 0x000fe20000000800 */
[----:B------:R3:W-:Y:S07]  /*8070*/  MEMBAR.ALL.CTA ;  /* 0x0000000000007992 */ /* 0x0007ee0000008000 */
[----:B---3--:R-:W3:Y:S02]  /*8080*/  FENCE.VIEW.ASYNC.S ;  /* 0x00000000000073c6 */ /* 0x008ee40000000000 */
[----:B---3--:R-:W-:Y:S06]  /*8090*/  BAR.SYNC.DEFER_BLOCKING 0x1, 0x80 ;  /* 0x0042000000007b1d */ /* 0x008fec0000010000 */
[----:B------:R-:W-:Y:S05]  /*80a0*/  @P0 BRA `(.L_x_123) ;  /* 0x0000000000240947 */ /* 0x000fea0003800000 */
[----:B------:R-:W3:Y:S01]  /*80b0*/  LDCU.64 UR6, c[0x0][0x348] ;  /* 0x00006900ff0677ac */ /* 0x000ee20008000a00 */
[----:B------:R-:W-:Y:S01]  /*80c0*/  R2UR UR5, R109 ;  /* 0x000000006d0572ca */ /* 0x000fe200000e0000 */
[----:B------:R-:W-:Y:S11]  /*80d0*/  UMOV UR51, UR44 ;  /* 0x0000002c00337c82 */ /* 0x000ff60008000000 */
[----:B------:R-:W-:Y:S01]  /*80e0*/  @!UPT UIADD3 URZ, UPT, UPT, URZ, URZ, URZ ;  /* 0x000000fffffff290 */ /* 0x000fe2000fffe0ff */
[----:B------:R-:W-:Y:S02]  /*80f0*/  UIADD3 UR48, UPT, UPT, UR47, 0x200, UR5 ;  /* 0x000002002f307890 */ /* 0x000fe4000fffe005 */
[----:B---3--:R-:W-:Y:S04]  /*8100*/  UIADD3 UR4, UP0, UPT, UR6, 0xa80, URZ ;  /* 0x00000a8006047890 */ /* 0x008fe8000ff1e0ff */
[----:B------:R-:W-:Y:S09]  /*8110*/  UIADD3.X UR5, UPT, UPT, URZ, UR7, URZ, UP0, !UPT ;  /* 0x00000007ff057290 */ /* 0x000ff200087fe4ff */
[----:B------:R3:W-:Y:S02]  /*8120*/  UTMASTG.3D [UR48], [UR4] ;  /* 0x00000030040073b5 */ /* 0x0007e40008010000 */
[----:B---3--:R0:W-:Y:S02]  /*8130*/  UTMACMDFLUSH ;  /* 0x00000000000079b7 */ /* 0x0081e40000000000 */
.L_x_123:
[----:B------:R-:W-:Y:S05]  /*8140*/  BSYNC.RECONVERGENT B0 ;  /* 0x0000000000007941 */ /* 0x000fea0003800200 */
.L_x_122:
[----:B------:R-:W-:Y:S01]  /*8150*/  UIADD3 UR43, UPT, UPT, UR46, 0x1, URZ ;  /* 0x000000012e2b7890 */ /* 0x000fe2000fffe0ff */
[----:B------:R-:W-:Y:S03]  /*8160*/  BSSY.RECONVERGENT B0, `(.L_x_124) ;  /* 0x0000005000007945 */ /* 0x000fe60003800200 */
[----:B------:R-:W-:Y:S04]  /*8170*/  UISETP.NE.AND UP0, UPT, UR43, 0x3, UPT ;  /* 0x000000032b00788c */ /* 0x000fe8000bf05270 */
[----:B------:R-:W-:Y:S01]  /*8180*/  USEL UR45, UR43, URZ, UP0 ;  /* 0x000000ff2b2d7287 */ /* 0x000fe20008000000 */
[----:B------:R-:W-:Y:S11]  /*8190*/  @P0 BRA `(.L_x_125) ;  /* 0x0000000000040947 */ /* 0x000ff60003800000 */
[----:B------:R-:W-:Y:S04]  /*81a0*/  DEPBAR.LE SB0, 0x1 ;  /* 0x000080400000791a */ /* 0x000fe80000000000 */
.L_x_125:
[----:B------:R-:W-:Y:S05]  /*81b0*/  BSYNC.RECONVERGENT B0 ;  /* 0x0000000000007941 */ /* 0x000fea0003800200 */
.L_x_124:
[----:B------:R-:W-:Y:S01]  /*81c0*/  BAR.SYNC.DEFER_BLOCKING 0x1, 0x80 ;  /* 0x0042000000007b1d */ /* 0x000fe20000010000 */
[----:B------:R-:W-:Y:S01]  /*81d0*/  ISETP.NE.AND P1, PT, R103, RZ, PT ;  /* 0x000000ff6700720c */ /* 0x000fe20003f25270 */
[----:B------:R-:W-:Y:S01]  /*81e0*/  UISETP.NE.AND UP0, UPT, UR53, URZ, UPT ;  /* 0x000000ff3500728c */ /* 0x000fe2000bf05270 */
[----:B------:R-:W-:Y:S11]  /*81f0*/  LEA R3, R111, UR47, 0x3 ;  /* 0x0000002f6f037c11 */ /* 0x000ff6000f8e18ff */
[----:B------:R-:W-:Y:S01]  /*8200*/  @P1 SHF.L.U32 R4, R110, 0x1f, RZ ;  /* 0x0000001f6e041819 */ /* 0x000fe200000006ff */
[----:B------:R-:W-:Y:S06]  /*8210*/  BRA.U !UP0, `(.L_x_126) ;  /* 0x0000000108247547 */ /* 0x000fec000b800000 */
[----:B------:R-:W3:Y:S01]  /*8220*/  S2R R0, SR_CgaCtaId ;  /* 0x0000000000007919 */ /* 0x000ee20000008800 */
[----:B------:R-:W-:Y:S01]  /*8230*/  IMAD.U32 R2, RZ, RZ, UR52 ;  /* 0x00000034ff027e24 */ /* 0x000fe2000f8e00ff */
[----:B------:R-:W-:Y:S04]  /*8240*/  UIADD3 UR4, UPT, UPT, UR52, 0x1, URZ ;  /* 0x0000000134047890 */ /* 0x000fe8000fffe0ff */
[----:B------:R-:W-:Y:S01]  /*8250*/  @P1 LEA R2, R2, UR47, 0x3 ;  /* 0x0000002f02021c11 */ /* 0x000fe2000f8e18ff */
[----:B------:R-:W-:Y:S04]  /*8260*/  UISETP.NE.AND UP0, UPT, UR4, 0x3, UPT ;  /* 0x000000030400788c */ /* 0x000fe8000bf05270 */
[----:B------:R-:W-:Y:S01]  /*8270*/  @P1 VIADD R5, R2, 0xa8 ;  /* 0x000000a802051836 */ /* 0x000fe20000000000 */
[----:B------:R-:W-:Y:S04]  /*8280*/  USEL UR52, UR4, URZ, UP0 ;  /* 0x000000ff04347287 */ /* 0x000fe80008000000 */
[----:B---3--:R-:W-:Y:S04]  /*8290*/  @P1 PRMT R0, R0, 0x654, R5 ;  /* 0x0000065400001816 */ /* 0x008fe80000000005 */
[----:B------:R3:W-:Y:S04]  /*82a0*/  @P1 SYNCS.ARRIVE.TRANS64.RED.A1T0 RZ, [R0+URZ], RZ ;  /* 0x000000ff00ff19a7 */ /* 0x0007e800081004ff */
.L_x_126:
[----:B------:R-:W4:Y:S01]  /*82b0*/  @P1 SYNCS.PHASECHK.TRANS64.TRYWAIT P0, [R3+URZ+0x90], R4 ;  /* 0x00009004030015a7 */ /* 0x000f2200080011ff */
[----:B------:R-:W-:Y:S01]  /*82c0*/  BSSY B1, `(.L_x_127) ;  /* 0x0000015000017945 */ /* 0x000fe20003800000 */
[----:B----4-:R-:W-:Y:S03]  /*82d0*/  @P1 SEL R108, RZ, 0x1, !P0 ;  /* 0x00000001ff6c1807 */ /* 0x010fe60004000000 */
[----:B------:R-:W-:Y:S05]  /*82e0*/  @!P1 BRA `(.L_x_128) ;  /* 0x0000000000489947 */ /* 0x000fea0003800000 */
[----:B------:R-:W-:Y:S01]  /*82f0*/  ISETP.NE.AND P1, PT, R112, RZ, PT ;  /* 0x000000ff7000720c */ /* 0x000fe20003f25270 */
[----:B------:R-:W-:Y:S01]  /*8300*/  BSSY B0, `(.L_x_129) ;  /* 0x000000a000007945 */ /* 0x000fe20003800000 */
[----:B------:R-:W-:Y:S11]  /*8310*/  ISETP.NE.AND P0, PT, R108, RZ, PT ;  /* 0x000000ff6c00720c */ /* 0x000ff60003f05270 */
[----:B------:R-:W-:Y:S04]  /*8320*/  @P1 IMAD R111, R111, 0x2000, R100 ;  /* 0x000020006f6f1824 */ /* 0x000fe800078e0264 */
[----:B------:R-:W-:Y:S01]  /*8330*/  @P1 IMAD.IADD R4, R85, 0x1, R111 ;  /* 0x0000000155041824 */ /* 0x000fe200078e026f */
[----:B------:R-:W-:Y:S03]  /*8340*/  @P1 IADD3 R2, PT, PT, R84, R111, RZ ;  /* 0x0000006f54021210 */ /* 0x000fe60007ffe0ff */
[----:B---3--:R-:W-:Y:S01]  /*8350*/  @P1 IMAD.IADD R0, R99, 0x1, R4 ;  /* 0x0000000163001824 */ /* 0x008fe200078e0204 */
[----:B------:R-:W-:Y:S06]  /*8360*/  @P0 BRA `(.L_x_130) ;  /* 0x00000000000c0947 */ /* 0x000fec0003800000 */
[----:B------:R-:W-:Y:S04]  /*8370*/  SHF.L.U32 R110, R110, 0x1f, RZ ;  /* 0x0000001f6e6e7819 */ /* 0x000fe800000006ff */
[----:B------:R-:W3:Y:S02]  /*8380*/  SYNCS.PHASECHK.TRANS64.TRYWAIT P0, [R3+URZ+0x90], R110 ;  /* 0x0000906e030075a7 */ /* 0x000ee400080011ff */
[----:B---3--:R-:W-:Y:S05]  /*8390*/  @!P0 BRA `(.L_x_131) ;  /* 0x0000001800dc8947 */ /* 0x008fea0003800000 */
.L_x_130:
[----:B------:R-:W-:Y:S05]  /*83a0*/  BSYNC B0 ;  /* 0x0000000000007941 */ /* 0x000fea0003800000 */
.L_x_129:
[----:B------:R-:W-:Y:S11]  /*83b0*/  ISETP.NE.AND P0, PT, R112, RZ, PT ;  /* 0x000000ff7000720c */ /* 0x000ff60003f05270 */
[----:B------:R-:W-:Y:S02]  /*83c0*/  @!UPT UIADD3 URZ, UPT, UPT, URZ, URZ, URZ ;  /* 0x000000fffffff290 */ /* 0x000fe4000fffe0ff */
[----:B------:R4:W1:Y:S04]  /*83d0*/  @P0 LDS.128 R48, [R111] ;  /* 0x000000006f300984 */ /* 0x0008680000000c00 */
[----:B------:R4:W1:Y:S04]  /*83e0*/  @P0 LDS.128 R64, [R2+0x20] ;  /* 0x0000200002400984 */ /* 0x0008680000000c00 */
[----:B------:R4:W1:Y:S04]  /*83f0*/  @P0 LDS.128 R56, [R4+0x10] ;  /* 0x0000100004380984 */ /* 0x0008680000000c00 */
[----:B------:R4:W1:Y:S02]  /*8400*/  @P0 LDS.128 R72, [R0+0x10] ;  /* 0x0000100000480984 */ /* 0x0008640000000c00 */
.L_x_128:
[----:B------:R-:W-:Y:S05]  /*8410*/  BSYNC B1 ;  /* 0x0000000000017941 */ /* 0x000fea0003800000 */
.L_x_127:
[----:B---34-:R-:W-:Y:S05]  /*8420*/  VIADD R0, R39, 0x20 ;  /* 0x0000002027007836 */ /* 0x018fea0000000000 */
[----:B------:R-:W-:Y:S04]  /*8430*/  SHF.R.U32.HI R0, RZ, 0x15, R0 ;  /* 0x00000015ff007819 */ /* 0x000fe80000011600 */
[----:B------:R-:W-:Y:S11]  /*8440*/  LOP3.LUT P0, RZ, R0, 0x3, R89, 0x48, !PT ;  /* 0x0000000300ff7812 */ /* 0x000ff60007804859 */
[----:B------:R-:W-:Y:S02]  /*8450*/  @!UPT UIADD3 URZ, UPT, UPT, URZ, URZ, URZ ;  /* 0x000000fffffff290 */ /* 0x000fe4000fffe0ff */
[----:B------:R-:W-:Y:S05]  /*8460*/  @!P0 BRA `(.L_x_132) ;  /* 0x0000000000408947 */ /* 0x000fea0003800000 */
[----:B------:R-:W3:Y:S01]  /*8470*/  LDCU.64 UR8, c[0x4][0x70] ;  /* 0x01000e00ff0877ac */ /* 0x000ee20008000a00 */
[----:B------:R-:W-:Y:S01]  /*8480*/  MOV R3, 0x0 ;  /* 0x0000000000037802 */ /* 0x000fe20000000f00 */
[----:B------:R-:W-:Y:S02]  /*8490*/  HFMA2 R12, -RZ, RZ, 0, 5.9604644775390625e-08 ;  /* 0x00000001ff0c7431 */ /* 0x000fe400000001ff */
[----:B------:R-:W-:Y:S02]  /*84a0*/  IMAD.MOV.U32 R8, RZ, RZ, 0x192 ;  /* 0x00000192ff087424 */ /* 0x000fe400078e00ff */
[----:B------:R-:W-:Y:S01]  /*84b0*/  IMAD.MOV.U32 R13, RZ, RZ, RZ ;  /* 0x000000ffff0d7224 */ /* 0x000fe200078e00ff */
[----:B------:R-:W4:Y:S01]  /*84c0*/  LDCU.64 UR6, c[0x4][0x78] ;  /* 0x01000f00ff0677ac */ /* 0x000f220008000a00 */
[----:B------:R-:W1:Y:S01]  /*84d0*/  LDC.64 R2, c[0x4][R3] ;  /* 0x0100000003027b82 */ /* 0x000e620000000a00 */
[----:B------:R-:W5:Y:S01]  /*84e0*/  LDCU.64 UR4, c[0x4][0x10] ;  /* 0x01000200ff0477ac */ /* 0x000f620008000a00 */
[----:B---3--:R-:W-:Y:S01]  /*84f0*/  MOV R5, UR9 ;  /* 0x0000000900057c02 */ /* 0x008fe20008000f00 */
[----:B------:R-:W-:Y:S01]  /*8500*/  IMAD.U32 R4, RZ, RZ, UR8 ;  /* 0x00000008ff047e24 */ /* 0x000fe2000f8e00ff */
[----:B----4-:R-:W-:Y:S01]  /*8510*/  MOV R7, UR7 ;  /* 0x0000000700077c02 */ /* 0x010fe20008000f00 */
[----:B------:R-:W-:Y:S01]  /*8520*/  IMAD.U32 R6, RZ, RZ, UR6 ;  /* 0x00000006ff067e24 */ /* 0x000fe2000f8e00ff */
[----:B-----5:R-:W-:Y:S01]  /*8530*/  MOV R11, UR5 ;  /* 0x00000005000b7c02 */ /* 0x020fe20008000f00 */
[----:B------:R-:W-:Y:S02]  /*8540*/  IMAD.U32 R10, RZ, RZ, UR4 ;  /* 0x00000004ff0a7e24 */ /* 0x000fe4000f8e00ff */
[----:B------:R-:W-:Y:S07]  /*8550*/  LEPC R20, `(.L_x_132) ;  /* 0x000000001014794e */ /* 0x000fee0000000000 */
[----:B-12---:R-:W-:Y:S05]  /*8560*/  CALL.ABS.NOINC R2 ;  /* 0x0000000002007343 */ /* 0x006fea0003c00000 */
.L_x_132:
[----:B------:R-:W-:Y:S01]  /*8570*/  ISETP.NE.AND P0, PT, R101, RZ, PT ;  /* 0x000000ff6500720c */ /* 0x000fe20003f05270 */
[----:B------:R-:W-:Y:S05]  /*8580*/  WARPSYNC.ALL ;  /* 0x0000000000007948 */ /* 0x000fea0003800000 */
[----:B------:R-:W-:Y:S01]  /*8590*/  R2UR UR4, R39 ;  /* 0x00000000270472ca */ /* 0x000fe200000e0000 */
[----:B------:R-:W-:Y:S01]  /*85a0*/  BSSY.RECONVERGENT B0, `(.L_x_133) ;  /* 0x0000090000007945 */ /* 0x000fe20003800200 */
[C---:B-1----:R-:W-:Y:S02]  /*85b0*/  SHF.L.U32 R40, R48.reuse, 0x10, RZ ;  /* 0x0000001030287819 */ /* 0x042fe400000006ff */
[----:B------:R-:W-:Y:S02]  /*85c0*/  LOP3.LUT R42, R48, 0xffff0000, RZ, 0xc0, !PT ;  /* 0xffff0000302a7812 */ /* 0x000fe400078ec0ff */
[C---:B------:R-:W-:Y:S02]  /*85d0*/  SHF.L.U32 R43, R49.reuse, 0x10, RZ ;  /* 0x00000010312b7819 */ /* 0x040fe400000006ff */
[----:B------:R-:W-:Y:S02]  /*85e0*/  LOP3.LUT R44, R49, 0xffff0000, RZ, 0xc0, !PT ;  /* 0xffff0000312c7812 */ /* 0x000fe400078ec0ff */
[C---:B------:R-:W-:Y:S02]  /*85f0*/  SHF.L.U32 R45, R50.reuse, 0x10, RZ ;  /* 0x00000010322d7819 */ /* 0x040fe400000006ff */
[----:B--2---:R-:W-:Y:S01]  /*8600*/  LOP3.LUT R46, R50, 0xffff0000, RZ, 0xc0, !PT ;  /* 0xffff0000322e7812 */ /* 0x004fe200078ec0ff */
[----:B------:R-:W1:Y:S01]  /*8610*/  LDTM.x32 R4, tmem[UR4+0x20] ;  /* 0x00002004000479ee */ /* 0x000e6200082c0000 */
[C---:B------:R-:W-:Y:S01]  /*8620*/  SHF.L.U32 R47, R51.reuse, 0x10, RZ ;  /* 0x00000010332f7819 */ /* 0x040fe200000006ff */
[----:B------:R-:W-:Y:S01]  /*8630*/  USHF.L.U32 UR4, UR45, 0xd, URZ ;  /* 0x0000000d2d047899 */ /* 0x000fe200080006ff */
[----:B------:R-:W-:Y:S01]  /*8640*/  LOP3.LUT R48, R51, 0xffff0000, RZ, 0xc0, !PT ;  /* 0xffff000033307812 */ /* 0x000fe200078ec0ff */
[----:B------:R-:W-:Y:S01]  /*8650*/  NOP ;  /* 0x0000000000007918 */ /* 0x000fe20000000000 */
[C---:B------:R-:W-:Y:S02]  /*8660*/  SHF.L.U32 R49, R56.reuse, 0x10, RZ ;  /* 0x0000001038317819 */ /* 0x040fe400000006ff */
[----:B------:R-:W-:Y:S02]  /*8670*/  LOP3.LUT R51, R56, 0xffff0000, RZ, 0xc0, !PT ;  /* 0xffff000038337812 */ /* 0x000fe400078ec0ff */
[C---:B------:R-:W-:Y:S02]  /*8680*/  SHF.L.U32 R50, R57.reuse, 0x10, RZ ;  /* 0x0000001039327819 */ /* 0x040fe400000006ff */
[----:B------:R-:W-:Y:S02]  /*8690*/  LOP3.LUT R52, R57, 0xffff0000, RZ, 0xc0, !PT ;  /* 0xffff000039347812 */ /* 0x000fe400078ec0ff */
[----:B------:R-:W-:Y:S02]  /*86a0*/  IADD3 R117, PT, PT, R100, UR4, RZ ;  /* 0x0000000464757c10 */ /* 0x000fe4000fffe0ff */
[C---:B------:R-:W-:Y:S02]  /*86b0*/  SHF.L.U32 R53, R58.reuse, 0x10, RZ ;  /* 0x000000103a357819 */ /* 0x040fe400000006ff */
[----:B------:R-:W-:Y:S02]  /*86c0*/  LOP3.LUT R54, R58, 0xffff0000, RZ, 0xc0, !PT ;  /* 0xffff00003a367812 */ /* 0x000fe400078ec0ff */
[C---:B------:R-:W-:Y:S02]  /*86d0*/  SHF.L.U32 R55, R59.reuse, 0x10, RZ ;  /* 0x000000103b377819 */ /* 0x040fe400000006ff */
[----:B------:R-:W-:Y:S02]  /*86e0*/  IADD3 R92, PT, PT, R92, 0x100, RZ ;  /* 0x000001005c5c7810 */ /* 0x000fe40007ffe0ff */
[----:B------:R-:W-:Y:S01]  /*86f0*/  LOP3.LUT R56, R59, 0xffff0000, RZ, 0xc0, !PT ;  /* 0xffff00003b387812 */ /* 0x000fe200078ec0ff */
[C---:B-1----:R-:W-:Y:S01]  /*8700*/  FMUL R4, R38.reuse, R4 ;  /* 0x0000000426047220 */ /* 0x042fe20000400000 */
[----:B------:R-:W-:Y:S01]  /*8710*/  IADD3 R116, PT, PT, R85, R117, RZ ;  /* 0x0000007555747210 */ /* 0x000fe20007ffe0ff */
[----:B------:R-:W-:Y:S01]  /*8720*/  FMUL R5, R38, R5 ;  /* 0x0000000526057220 */ /* 0x000fe20000400000 */
[----:B------:R-:W-:Y:S01]  /*8730*/  SHF.L.U32 R57, R64, 0x10, RZ ;  /* 0x0000001040397819 */ /* 0x000fe200000006ff */
[----:B------:R-:W-:Y:S01]  /*8740*/  FMUL R6, R38, R6 ;  /* 0x0000000626067220 */ /* 0x000fe20000400000 */
[----:B------:R-:W-:Y:S01]  /*8750*/  IADD3 R117, PT, PT, R84, R117, RZ ;  /* 0x0000007554757210 */ /* 0x000fe20007ffe0ff */
[----:B------:R-:W-:Y:S01]  /*8760*/  FMUL R7, R38, R7 ;  /* 0x0000000726077220 */ /* 0x000fe20000400000 */
[----:B------:R-:W-:Y:S01]  /*8770*/  LOP3.LUT R58, R64, 0xffff0000, RZ, 0xc0, !PT ;  /* 0xffff0000403a7812 */ /* 0x000fe200078ec0ff */
[----:B------:R-:W-:Y:S01]  /*8780*/  FFMA R4, R41, R40, R4 ;  /* 0x0000002829047223 */ /* 0x000fe20000000004 */
[----:B------:R-:W-:Y:S01]  /*8790*/  SHF.L.U32 R59, R65, 0x10, RZ ;  /* 0x00000010413b7819 */ /* 0x000fe200000006ff */
[----:B------:R-:W-:Y:S01]  /*87a0*/  FMUL R8, R38, R8 ;  /* 0x0000000826087220 */ /* 0x000fe20000400000 */
[----:B------:R-:W-:Y:S01]  /*87b0*/  LOP3.LUT R92, R92, 0xfefffff8, RZ, 0xc0, !PT ;  /* 0xfefffff85c5c7812 */ /* 0x000fe200078ec0ff */
[----:B------:R-:W-:Y:S01]  /*87c0*/  FFMA R5, R41, R42, R5 ;  /* 0x0000002a29057223 */ /* 0x000fe20000000005 */
[----:B------:R-:W-:Y:S01]  /*87d0*/  LOP3.LUT R60, R65, 0xffff0000, RZ, 0xc0, !PT ;  /* 0xffff0000413c7812 */ /* 0x000fe200078ec0ff */
[----:B------:R-:W-:Y:S01]  /*87e0*/  FMUL R9, R38, R9 ;  /* 0x0000000926097220 */ /* 0x000fe20000400000 */
[----:B------:R-:W-:Y:S01]  /*87f0*/  SHF.L.U32 R61, R66, 0x10, RZ ;  /* 0x00000010423d7819 */ /* 0x000fe200000006ff */
[----:B------:R1:W-:Y:S01]  /*8800*/  SYNCS.ARRIVE.TRANS64.RED.A1T0 RZ, [R92+URZ], RZ ;  /* 0x000000ff5cff79a7 */ /* 0x0003e200081004ff */
[----:B------:R-:W-:Y:S01]  /*8810*/  F2FP.BF16.F32.PACK_AB R84, R5, R4 ;  /* 0x000000040554723e */ /* 0x000fe200000010ff */
[----:B------:R-:W-:Y:S01]  /*8820*/  FFMA R6, R41, R43, R6 ;  /* 0x0000002b29067223 */ /* 0x000fe20000000006 */
[----:B------:R-:W-:Y:S01]  /*8830*/  IADD3 R118, PT, PT, R99, R116, RZ ;  /* 0x0000007463767210 */ /* 0x000fe20007ffe0ff */
[C---:B------:R-:W-:Y:S01]  /*8840*/  FFMA R7, R41.reuse, R44, R7 ;  /* 0x0000002c29077223 */ /* 0x040fe20000000007 */
[C---:B------:R-:W-:Y:S01]  /*8850*/  FFMA R8, R41.reuse, R45, R8 ;  /* 0x0000002d29087223 */ /* 0x040fe20000000008 */
[----:B------:R-:W-:Y:S01]  /*8860*/  FFMA R9, R41, R46, R9 ;  /* 0x0000002e29097223 */ /* 0x000fe20000000009 */
[----:B------:R-:W-:Y:S01]  /*8870*/  FMUL R10, R38, R10 ;  /* 0x0000000a260a7220 */ /* 0x000fe20000400000 */
[----:B------:R-:W-:Y:S01]  /*8880*/  LOP3.LUT R62, R66, 0xffff0000, RZ, 0xc0, !PT ;  /* 0xffff0000423e7812 */ /* 0x000fe200078ec0ff */
[C---:B------:R-:W-:Y:S01]  /*8890*/  FMUL R11, R38.reuse, R11 ;  /* 0x0000000b260b7220 */ /* 0x040fe20000400000 */
[----:B------:R-:W-:Y:S01]  /*88a0*/  F2FP.BF16.F32.PACK_AB R85, R7, R6 ;  /* 0x000000060755723e */ /* 0x000fe200000010ff */
[----:B------:R-:W-:Y:S01]  /*88b0*/  FFMA R10, R41, R47, R10 ;  /* 0x0000002f290a7223 */ /* 0x000fe2000000000a */
[----:B------:R-:W-:Y:S01]  /*88c0*/  F2FP.BF16.F32.PACK_AB R86, R9, R8 ;  /* 0x000000080956723e */ /* 0x000fe200000010ff */
[----:B------:R-:W-:Y:S01]  /*88d0*/  FFMA R11, R41, R48, R11 ;  /* 0x00000030290b7223 */ /* 0x000fe2000000000b */
[C---:B------:R-:W-:Y:S01]  /*88e0*/  FMUL R0, R38.reuse, R12 ;  /* 0x0000000c26007220 */ /* 0x040fe20000400000 */
[C---:B------:R-:W-:Y:S01]  /*88f0*/  FMUL R2, R38.reuse, R13 ;  /* 0x0000000d26027220 */ /* 0x040fe20000400000 */
[C---:B------:R-:W-:Y:S01]  /*8900*/  FMUL R3, R38.reuse, R14 ;  /* 0x0000000e26037220 */ /* 0x040fe20000400000 */
[----:B------:R-:W-:Y:S01]  /*8910*/  SHF.L.U32 R63, R67, 0x10, RZ ;  /* 0x00000010433f7819 */ /* 0x000fe200000006ff */
[----:B------:R-:W-:Y:S01]  /*8920*/  FFMA R0, R41, R49, R0 ;  /* 0x0000003129007223 */ /* 0x000fe20000000000 */
[----:B------:R-:W-:Y:S01]  /*8930*/  F2FP.BF16.F32.PACK_AB R87, R11, R10 ;  /* 0x0000000a0b57723e */ /* 0x000fe200000010ff */
[----:B------:R-:W-:Y:S01]  /*8940*/  FFMA R2, R41, R51, R2 ;  /* 0x0000003329027223 */ /* 0x000fe20000000002 */
[C---:B------:R-:W-:Y:S01]  /*8950*/  FMUL R15, R38.reuse, R15 ;  /* 0x0000000f260f7220 */ /* 0x040fe20000400000 */
[C---:B------:R-:W-:Y:S01]  /*8960*/  FMUL R12, R38.reuse, R16 ;  /* 0x00000010260c7220 */ /* 0x040fe20000400000 */
[----:B------:R-:W-:Y:S01]  /*8970*/  FMUL R13, R38, R17 ;  /* 0x00000011260d7220 */ /* 0x000fe20000400000 */
[----:B------:R1:W-:Y:S01]  /*8980*/  STS.128 [R100+UR4], R84 ;  /* 0x0000005464007988 */ /* 0x0003e20008000c04 */
[----:B------:R-:W-:Y:S01]  /*8990*/  LOP3.LUT R64, R67, 0xffff0000, RZ, 0xc0, !PT ;  /* 0xffff000043407812 */ /* 0x000fe200078ec0ff */
[C---:B------:R-:W-:Y:S01]  /*89a0*/  FFMA R3, R41.reuse, R50, R3 ;  /* 0x0000003229037223 */ /* 0x040fe20000000003 */
[----:B------:R-:W-:Y:S01]  /*89b0*/  SHF.L.U32 R65, R72, 0x10, RZ ;  /* 0x0000001048417819 */ /* 0x000fe200000006ff */
[C---:B------:R-:W-:Y:S01]  /*89c0*/  FFMA R15, R41.reuse, R52, R15 ;  /* 0x00000034290f7223 */ /* 0x040fe2000000000f */
[----:B------:R-:W-:Y:S01]  /*89d0*/  F2FP.BF16.F32.PACK_AB R104, R2, R0 ;  /* 0x000000000268723e */ /* 0x000fe200000010ff */
[C---:B------:R-:W-:Y:S01]  /*89e0*/  FFMA R12, R41.reuse, R53, R12 ;  /* 0x00000035290c7223 */ /* 0x040fe2000000000c */
[C---:B------:R-:W-:Y:S01]  /*89f0*/  FFMA R13, R41.reuse, R54, R13 ;  /* 0x00000036290d7223 */ /* 0x040fe2000000000d */
[C---:B------:R-:W-:Y:S01]  /*8a00*/  FMUL R14, R38.reuse, R18 ;  /* 0x00000012260e7220 */ /* 0x040fe20000400000 */
[C---:B------:R-:W-:Y:S01]  /*8a10*/  FMUL R19, R38.reuse, R19 ;  /* 0x0000001326137220 */ /* 0x040fe20000400000 */
[C---:B------:R-:W-:Y:S01]  /*8a20*/  FMUL R16, R38.reuse, R20 ;  /* 0x0000001426107220 */ /* 0x040fe20000400000 */
[C---:B------:R-:W-:Y:S01]  /*8a30*/  FMUL R17, R38.reuse, R21 ;  /* 0x0000001526117220 */ /* 0x040fe20000400000 */
[C---:B------:R-:W-:Y:S01]  /*8a40*/  FFMA R14, R41.reuse, R55, R14 ;  /* 0x00000037290e7223 */ /* 0x040fe2000000000e */
        /* <DEDUP_REMOVED lines=9> */
[----:B------:R-:W-:Y:S01]  /*8ae0*/  FFMA R23, R41, R60, R23 ;  /* 0x0000003c29177223 */ /* 0x000fe20000000017 */
[C---:B------:R-:W-:Y:S01]  /*8af0*/  FMUL R27, R38.reuse, R27 ;  /* 0x0000001b261b7220 */ /* 0x040fe20000400000 */
[----:B------:R-:W-:Y:S01]  /*8b00*/  F2FP.BF16.F32.PACK_AB R105, R15, R3 ;  /* 0x000000030f69723e */ /* 0x000fe200000010ff */
[----:B------:R-:W-:Y:S01]  /*8b10*/  FFMA R20, R41, R61, R20 ;  /* 0x0000003d29147223 */ /* 0x000fe20000000014 */
[----:B------:R-:W-:Y:S01]  /*8b20*/  F2FP.BF16.F32.PACK_AB R106, R13, R12 ;  /* 0x0000000c0d6a723e */ /* 0x000fe200000010ff */
[----:B------:R-:W-:Y:S01]  /*8b30*/  FMUL R24, R38, R28 ;  /* 0x0000001c26187220 */ /* 0x000fe20000400000 */
[----:B------:R-:W-:Y:S01]  /*8b40*/  F2FP.BF16.F32.PACK_AB R107, R19, R14 ;  /* 0x0000000e136b723e */ /* 0x000fe200000010ff */
[----:B------:R-:W-:Y:S01]  /*8b50*/  FFMA R21, R41, R62, R21 ;  /* 0x0000003e29157223 */ /* 0x000fe20000000015 */
[----:B------:R-:W-:Y:S01]  /*8b60*/  LOP3.LUT R66, R72, 0xffff0000, RZ, 0xc0, !PT ;  /* 0xffff000048427812 */ /* 0x000fe200078ec0ff */
[C---:B------:R-:W-:Y:S01]  /*8b70*/  FMUL R25, R38.reuse, R29 ;  /* 0x0000001d26197220 */ /* 0x040fe20000400000 */
[----:B------:R-:W-:Y:S01]  /*8b80*/  SHF.L.U32 R67, R73, 0x10, RZ ;  /* 0x0000001049437819 */ /* 0x000fe200000006ff */
[----:B------:R1:W-:Y:S01]  /*8b90*/  STS.128 [R116+0x10], R104 ;  /* 0x0000106874007388 */ /* 0x0003e20000000c00 */
[----:B------:R-:W-:Y:S01]  /*8ba0*/  FFMA R22, R41, R63, R22 ;  /* 0x0000003f29167223 */ /* 0x000fe20000000016 */
[----:B------:R-:W-:Y:S01]  /*8bb0*/  LOP3.LUT R68, R73, 0xffff0000, RZ, 0xc0, !PT ;  /* 0xffff000049447812 */ /* 0x000fe200078ec0ff */
[----:B------:R-:W-:Y:S01]  /*8bc0*/  FMUL R26, R38, R30 ;  /* 0x0000001e261a7220 */ /* 0x000fe20000400000 */
[C---:B------:R-:W-:Y:S01]  /*8bd0*/  FFMA R27, R41.reuse, R64, R27 ;  /* 0x00000040291b7223 */ /* 0x040fe2000000001b */
[----:B------:R-:W-:Y:S01]  /*8be0*/  SHF.L.U32 R69, R74, 0x10, RZ ;  /* 0x000000104a457819 */ /* 0x000fe200000006ff */
[----:B------:R-:W-:Y:S01]  /*8bf0*/  FMUL R31, R38, R31 ;  /* 0x0000001f261f7220 */ /* 0x000fe20000400000 */
[C---:B------:R-:W-:Y:S01]  /*8c00*/  FFMA R24, R41.reuse, R65, R24 ;  /* 0x0000004129187223 */ /* 0x040fe20000000018 */
[----:B------:R-:W-:Y:S01]  /*8c10*/  LOP3.LUT R70, R74, 0xffff0000, RZ, 0xc0, !PT ;  /* 0xffff00004a467812 */ /* 0x000fe200078ec0ff */
[C---:B------:R-:W-:Y:S01]  /*8c20*/  FMUL R28, R38.reuse, R32 ;  /* 0x00000020261c7220 */ /* 0x040fe20000400000 */
[----:B------:R-:W-:Y:S01]  /*8c30*/  FFMA R25, R41, R66, R25 ;  /* 0x0000004229197223 */ /* 0x000fe20000000019 */
[----:B------:R-:W-:Y:S01]  /*8c40*/  SHF.L.U32 R71, R75, 0x10, RZ ;  /* 0x000000104b477819 */ /* 0x000fe200000006ff */
[C---:B------:R-:W-:Y:S01]  /*8c50*/  FMUL R29, R38.reuse, R33 ;  /* 0x00000021261d7220 */ /* 0x040fe20000400000 */
[----:B------:R-:W-:Y:S01]  /*8c60*/  FFMA R26, R41, R67, R26 ;  /* 0x00000043291a7223 */ /* 0x000fe2000000001a */
[----:B------:R-:W-:Y:S01]  /*8c70*/  LOP3.LUT R72, R75, 0xffff0000, RZ, 0xc0, !PT ;  /* 0xffff00004b487812 */ /* 0x000fe200078ec0ff */
        /* <DEDUP_REMOVED lines=8> */
[----:B------:R-:W-:Y:S01]  /*8d00*/  FFMA R30, R41, R71, R30 ;  /* 0x00000047291e7223 */ /* 0x000fe2000000001e */
[----:B------:R-:W-:Y:S01]  /*8d10*/  F2FP.BF16.F32.PACK_AB R111, R27, R22 ;  /* 0x000000161b6f723e */ /* 0x000fe200000010ff */
[----:B------:R-:W-:Y:S01]  /*8d20*/  FFMA R35, R41, R72, R35 ;  /* 0x0000004829237223 */ /* 0x000fe20000000023 */
[----:B------:R-:W-:Y:S02]  /*8d30*/  F2FP.BF16.F32.PACK_AB R112, R25, R24 ;  /* 0x000000181970723e */ /* 0x000fe400000010ff */
[----:B------:R-:W-:Y:S01]  /*8d40*/  F2FP.BF16.F32.PACK_AB R113, R31, R26 ;  /* 0x0000001a1f71723e */ /* 0x000fe200000010ff */
[----:B------:R1:W-:Y:S01]  /*8d50*/  STS.128 [R117+0x20], R108 ;  /* 0x0000206c75007388 */ /* 0x0003e20000000c00 */
        /* <DEDUP_REMOVED lines=8> */
[----:B--2---:R-:W2:Y:S02]  /*8de0*/  FENCE.VIEW.ASYNC.S ;  /* 0x00000000000073c6 */ /* 0x004ea40000000000 */
[----:B--2---:R-:W-:Y:S06]  /*8df0*/  BAR.SYNC.DEFER_BLOCKING 0x1, 0x80 ;  /* 0x0042000000007b1d */ /* 0x004fec0000010000 */
[----:B------:R-:W-:Y:S05]  /*8e00*/  @P0 BRA `(.L_x_134) ;  /* 0x0000000000240947 */ /* 0x000fea0003800000 */
[----:B------:R-:W2:Y:S01]  /*8e10*/  LDCU.64 UR10, c[0x0][0x348] ;  /* 0x00006900ff0a77ac */ /* 0x000ea20008000a00 */
[----:B------:R-:W-:Y:S02]  /*8e20*/  UIADD3 UR9, UPT, UPT, UR49, 0x20, URZ ;  /* 0x0000002031097890 */ /* 0x000fe4000fffe0ff */
[----:B------:R-:W-:Y:S02]  /*8e30*/  UIADD3 UR8, UPT, UPT, UR47, 0x200, UR4 ;  /* 0x000002002f087890 */ /* 0x000fe4000fffe004 */
[----:B--2---:R-:W-:Y:S03]  /*8e40*/  UIADD3 UR6, UP0, UPT, UR10, 0xa80, URZ ;  /* 0x00000a800a067890 */ /* 0x004fe6000ff1e0ff */
[----:B------:R-:W-:Y:S01]  /*8e50*/  UMOV UR10, UR50 ;  /* 0x00000032000a7c82 */ /* 0x000fe20008000000 */
[----:B------:R-:W-:Y:S03]  /*8e60*/  UIADD3.X UR7, UPT, UPT, URZ, UR11, URZ, UP0, !UPT ;  /* 0x0000000bff077290 */ /* 0x000fe600087fe4ff */
[----:B------:R-:W-:Y:S06]  /*8e70*/  UMOV UR11, UR44 ;  /* 0x0000002c000b7c82 */ /* 0x000fec0008000000 */
[----:B------:R2:W-:Y:S02]  /*8e80*/  UTMASTG.3D [UR8], [UR6] ;  /* 0x00000008060073b5 */ /* 0x0005e40008010000 */
[----:B--2---:R0:W-:Y:S02]  /*8e90*/  UTMACMDFLUSH ;  /* 0x00000000000079b7 */ /* 0x0041e40000000000 */
.L_x_134:
[----:B------:R-:W-:Y:S05]  /*8ea0*/  BSYNC.RECONVERGENT B0 ;  /* 0x0000000000007941 */ /* 0x000fea0003800200 */
.L_x_133:
[----:B------:R-:W-:Y:S01]  /*8eb0*/  UIADD3 UR4, UPT, UPT, UR45, 0x1, URZ ;  /* 0x000000012d047890 */ /* 0x000fe2000fffe0ff */
[----:B------:R-:W-:Y:S03]  /*8ec0*/  BSSY.RECONVERGENT B0, `(.L_x_135) ;  /* 0x0000008000007945 */ /* 0x000fe60003800200 */
[----:B------:R-:W-:Y:S04]  /*8ed0*/  UISETP.NE.AND UP0, UPT, UR4, 0x3, UPT ;  /* 0x000000030400788c */ /* 0x000fe8000bf05270 */
[----:B------:R-:W-:Y:S02]  /*8ee0*/  UISETP.EQ.XOR UP1, UPT, UR43, 0x3, !UP0 ;  /* 0x000000032b00788c */ /* 0x000fe4000c722a70 */
[----:B------:R-:W-:Y:S02]  /*8ef0*/  USEL UR46, UR4, URZ, UP0 ;  /* 0x000000ff042e7287 */ /* 0x000fe40008000000 */
[----:B------:R-:W-:Y:S04]  /*8f00*/  USEL UR5, URZ, 0x1, !UP1 ;  /* 0x00000001ff057887 */ /* 0x000fe8000c800000 */
[----:B------:R-:W-:Y:S01]  /*8f10*/  ULOP3.LUT UR54, UR54, UR5, URZ, 0x3c, !UPT ;  /* 0x0000000536367292 */ /* 0x000fe2000f8e3cff */
[----:B------:R-:W-:Y:S11]  /*8f20*/  @P0 BRA `(.L_x_136) ;  /* 0x0000000000040947 */ /* 0x000ff60003800000 */
[----:B------:R-:W-:Y:S04]  /*8f30*/  DEPBAR.LE SB0, 0x1 ;  /* 0x000080400000791a */ /* 0x000fe80000000000 */
.L_x_136:
[----:B------:R-:W-:Y:S05]  /*8f40*/  BSYNC.RECONVERGENT B0 ;  /* 0x0000000000007941 */ /* 0x000fea0003800200 */
.L_x_135:
[----:B------:R-:W-:Y:S01]  /*8f50*/  BAR.SYNC.DEFER_BLOCKING 0x1, 0x80 ;  /* 0x0042000000007b1d */ /* 0x000fe20000010000 */
[----:B------:R-:W-:Y:S01]  /*8f60*/  UISETP.NE.AND UP0, UPT, UR53, -0x2, UPT ;  /* 0xfffffffe3500788c */ /* 0x000fe2000bf05270 */
[----:B------:R-:W-:Y:S08]  /*8f70*/  IADD3 R0, PT, PT, R36, 0x1, RZ ;  /* 0x0000000124007810 */ /* 0x000ff00007ffe0ff */
[----:B------:R-:W-:Y:S05]  /*8f80*/  BRA.U !UP0, `(.L_x_137) ;  /* 0x0000000108287547 */ /* 0x000fea000b800000 */
[----:B------:R-:W2:Y:S01]  /*8f90*/  S2R R2, SR_CgaCtaId ;  /* 0x0000000000027919 */ /* 0x000ea20000008800 */
[----:B------:R-:W-:Y:S01]  /*8fa0*/  ISETP.NE.AND P0, PT, R103, RZ, PT ;  /* 0x000000ff6700720c */ /* 0x000fe20003f05270 */
[----:B------:R-:W-:Y:S01]  /*8fb0*/  IMAD.U32 R3, RZ, RZ, UR52 ;  /* 0x00000034ff037e24 */ /* 0x000fe2000f8e00ff */
[----:B------:R-:W-:Y:S04]  /*8fc0*/  UIADD3 UR4, UPT, UPT, UR52, 0x1, URZ ;  /* 0x0000000134047890 */ /* 0x000fe8000fffe0ff */
[----:B------:R-:W-:Y:S04]  /*8fd0*/  UISETP.NE.AND UP0, UPT, UR4, 0x3, UPT ;  /* 0x000000030400788c */ /* 0x000fe8000bf05270 */
[----:B------:R-:W-:Y:S03]  /*8fe0*/  USEL UR52, UR4, URZ, UP0 ;  /* 0x000000ff04347287 */ /* 0x000fe60008000000 */
[----:B------:R-:W-:Y:S05]  /*8ff0*/  @P0 LEA R3, R3, UR47, 0x3 ;  /* 0x0000002f03030c11 */ /* 0x000fea000f8e18ff */
[----:B------:R-:W-:Y:S05]  /*9000*/  @P0 VIADD R3, R3, 0xa8 ;  /* 0x000000a803030836 */ /* 0x000fea0000000000 */
[----:B--2---:R-:W-:Y:S04]  /*9010*/  @P0 PRMT R2, R2, 0x654, R3 ;  /* 0x0000065402020816 */ /* 0x004fe80000000003 */
[----:B------:R2:W-:Y:S03]  /*9020*/  @P0 SYNCS.ARRIVE.TRANS64.RED.A1T0 RZ, [R2+URZ], RZ ;  /* 0x000000ff02ff09a7 */ /* 0x0005e600081004ff */
.L_x_137:
[----:B------:R-:W-:Y:S01]  /*9030*/  R2UR UR6, R102 ;  /* 0x00000000660672ca */ /* 0x000fe200000e0000 */
[----:B------:R-:W-:Y:S01]  /*9040*/  UIADD3 UR53, UPT, UPT, UR53, 0x2, URZ ;  /* 0x0000000235357890 */ /* 0x000fe2000fffe0ff */
[----:B------:R-:W-:Y:S01]  /*9050*/  R2UR UR5, R90 ;  /* 0x000000005a0572ca */ /* 0x000fe200000e0000 */
[----:B------:R-:W-:Y:S01]  /*9060*/  UMOV UR44, UR63 ;  /* 0x0000003f002c7c82 */ /* 0x000fe20008000000 */
[----:B------:R-:W-:Y:S02]  /*9070*/  R2UR UR4, R91 ;  /* 0x000000005b0472ca */ /* 0x000fe400000e0000 */
[----:B------:R-:W-:Y:S02]  /*9080*/  ISETP.NE.AND P0, PT, R94, 0x2, PT ;  /* 0x000000025e00780c */ /* 0x000fe40003f05270 */
[----:B------:R-:W-:Y:S02]  /*9090*/  ISETP.NE.AND P1, PT, R0, 0x2, PT ;  /* 0x000000020000780c */ /* 0x000fe40003f25270 */
[----:B--2---:R-:W-:Y:S02]  /*90a0*/  SEL R2, RZ, 0x1, P0 ;  /* 0x00000001ff027807 */ /* 0x004fe40000000000 */
[----:B------:R-:W-:Y:S01]  /*90b0*/  SEL R3, RZ, 0x1, P1 ;  /* 0x00000001ff037807 */ /* 0x000fe20000800000 */
[----:B------:R-:W-:Y:S01]  /*90c0*/  UISETP.NE.AND UP0, UPT, UR6, URZ, UPT ;  /* 0x000000ff0600728c */ /* 0x000fe2000bf05270 */
[----:B------:R-:W-:Y:S01]  /*90d0*/  LOP3.LUT R97, R97, R2, RZ, 0x3c, !PT ;  /* 0x0000000261617212 */ /* 0x000fe200078e3cff */
[----:B------:R-:W-:Y:S01]  /*90e0*/  UIADD3 UR25, UPT, UPT, UR36, UR5, URZ ;  /* 0x0000000524197290 */ /* 0x000fe2000fffe0ff */
[----:B------:R-:W-:Y:S01]  /*90f0*/  LOP3.LUT R98, R98, R3, RZ, 0x3c, !PT ;  /* 0x0000000362627212 */ /* 0x000fe200078e3cff */
[----:B------:R-:W-:Y:S01]  /*9100*/  UIADD3 UR27, UPT, UPT, UR37, UR4, URZ ;  /* 0x00000004251b7290 */ /* 0x000fe2000fffe0ff */
[----:B------:R-:W-:Y:S02]  /*9110*/  SEL R94, R94, RZ, P0 ;  /* 0x000000ff5e5e7207 */ /* 0x000fe40000000000 */
[----:B------:R-:W-:Y:S02]  /*9120*/  SEL R36, R0, RZ, P1 ;  /* 0x000000ff00247207 */ /* 0x000fe40000800000 */
[----:B------:R-:W-:Y:S07]  /*9130*/  BRA.U UP0, `(.L_x_138) ;  /* 0xffffffd500a47547 */ /* 0x000fee000b83ffff */
[----:B------:R-:W2:Y:S01]  /*9140*/  LDCU.64 UR4, c[0x0][0xc88] ;  /* 0x00019100ff0477ac */ /* 0x000ea20008000a00 */
[----:B------:R-:W3:Y:S01]  /*9150*/  LDCU.64 UR6, c[0x0][0xc90] ;  /* 0x00019200ff0677ac */ /* 0x000ee20008000a00 */
[----:B--2---:R-:W-:Y:S02]  /*9160*/  ISETP.NE.U32.AND P2, PT, RZ, UR4, PT ;  /* 0x00000004ff007c0c */ /* 0x004fe4000bf45070 */
[----:B---3--:R-:W-:Y:S02]  /*9170*/  ISETP.NE.U32.AND P1, PT, RZ, UR6, PT ;  /* 0x00000006ff007c0c */ /* 0x008fe4000bf25070 */
[----:B------:R-:W-:Y:S02]  /*9180*/  ISETP.NE.AND.EX P2, PT, RZ, UR5, PT, P2 ;  /* 0x00000005ff007c0c */ /* 0x000fe4000bf45320 */
[----:B------:R-:W-:-:S13]  /*9190*/  ISETP.NE.AND.EX P0, PT, RZ, UR7, PT, P1 ;  /* 0x00000007ff007c0c */ /* 0x000fda000bf05310 */
[----:B------:R-:W-:Y:S05]  /*91a0*/  @P2 BRA P0, `(.L_x_139) ;  /* 0x00000000003c2947 */ /* 0x000fea0000000000 */
[----:B------:R-:W-:-:S13]  /*91b0*/  ISETP.NE.AND.EX P1, PT, RZ, UR7, PT, P1 ;  /* 0x00000007ff007c0c */ /* 0x000fda000bf25310 */
[----:B------:R-:W-:Y:S05]  /*91c0*/  @P1 BRA `(.L_x_140) ;  /* 0x00000000000c1947 */ /* 0x000fea0003800000 */
[----:B------:R-:W-:-:S13]  /*91d0*/  FSETP.NEU.AND P0, PT, R41, RZ, PT ;  /* 0x000000ff2900720b */ /* 0x000fda0003f0d000 */
[----:B------:R-:W-:Y:S05]  /*91e0*/  @!P0 EXIT ;  /* 0x000000000000894d */ /* 0x000fea0003800000 */
[----:B------:R-:W-:Y:S05]  /*91f0*/  BRA `(.L_x_139) ;  /* 0x0000000000287947 */ /* 0x000fea0003800000 */
.L_x_140:
[----:B------:R-:W-:Y:S01]  /*9200*/  ISETP.NE.AND P0, PT, R93, RZ, PT ;  /* 0x000000ff5d00720c */ /* 0x000fe20003f05270 */
[----:B------:R-:W-:-:S12]  /*9210*/  BSSY.RECONVERGENT B0, `(.L_x_139) ;  /* 0x0000008000007945 */ /* 0x000fd80003800200 */
[----:B------:R-:W-:Y:S05]  /*9220*/  @P0 BRA `(.L_x_141) ;  /* 0x0000000000100947 */ /* 0x000fea0003800000 */
[----:B------:R-:W-:-:S04]  /*9230*/  ISETP.NE.U32.AND P0, PT, RZ, UR4, PT ;  /* 0x00000004ff007c0c */ /* 0x000fc8000bf05070 */
[----:B------:R-:W-:-:S13]  /*9240*/  ISETP.NE.AND.EX P0, PT, RZ, UR5, PT, P0 ;  /* 0x00000005ff007c0c */ /* 0x000fda000bf05300 */
[----:B------:R-:W-:Y:S05]  /*9250*/  @!P0 EXIT ;  /* 0x000000000000894d */ /* 0x000fea0003800000 */
[----:B------:R-:W-:Y:S05]  /*9260*/  BRA `(.L_x_142) ;  /* 0x0000000000087947 */ /* 0x000fea0003800000 */
.L_x_141:
[----:B------:R-:W-:-:S13]  /*9270*/  FSETP.NEU.AND P0, PT, R41, RZ, PT ;  /* 0x000000ff2900720b */ /* 0x000fda0003f0d000 */
[----:B------:R-:W-:Y:S05]  /*9280*/  @!P0 EXIT ;  /* 0x000000000000894d */ /* 0x000fea0003800000 */
.L_x_142:
[----:B------:R-:W-:Y:S05]  /*9290*/  BSYNC.RECONVERGENT B0 ;  /* 0x0000000000007941 */ /* 0x000fea0003800200 */
.L_x_139:
[----:B------:R-:W2:Y:S01]  /*92a0*/  S2UR UR7, SR_CgaCtaId ;  /* 0x00000000000779c3 */ /* 0x000ea20000008800 */
[----:B------:R-:W-:Y:S01]  /*92b0*/  ULEA UR6, UR52, UR47, 0x3 ;  /* 0x0000002f34067291 */ /* 0x000fe2000f8e18ff */
[----:B------:R-:W-:-:S04]  /*92c0*/  DEPBAR.LE SB0, 0x0 ;  /* 0x000080000000791a */ /* 0x000fc80000000000 */
[----:B------:R-:W-:-:S04]  /*92d0*/  UIADD3 UR6, UPT, UPT, UR6, 0xa8, URZ ;  /* 0x000000a806067890 */ /* 0x000fc8000fffe0ff */
[----:B--2---:R-:W-:-:S09]  /*92e0*/  UPRMT UR6, UR7, 0x654, UR6 ;  /* 0x0000065407067896 */ /* 0x004fd20008000006 */
[----:B------:R-:W-:Y:S01]  /*92f0*/  SYNCS.ARRIVE.TRANS64.RED.A1T0 RZ, [UR6], RZ ;  /* 0x000000ffffff79a7 */ /* 0x000fe20008100406 */
[----:B------:R-:W-:Y:S05]  /*9300*/  EXIT ;  /* 0x000000000000794d */ /* 0x000fea0003800000 */
.L_x_25:
[----:B--2---:R2:W3:Y:S02]  /*9310*/  SYNCS.PHASECHK.TRANS64.TRYWAIT P0, [R0+URZ+0x120], R3 ;  /* 0x00012003000075a7 */ /* 0x0044e400080011ff */
[----:B---3--:R-:W-:Y:S05]  /*9320*/  @!P0 NANOSLEEP.SYNCS 0x989680 ;  /* 0x009896800000895d */ /* 0x008fea0003900000 */
[----:B------:R-:W3:Y:S02]  /*9330*/  @!P0 SYNCS.PHASECHK.TRANS64 P0, [R0+URZ+0x120], R3 ;  /* 0x00012003000085a7 */ /* 0x000ee400080010ff */
[----:B---3--:R-:W-:Y:S05]  /*9340*/  @!P0 BRA `(.L_x_25) ;  /* 0xfffffffc00f08947 */ /* 0x008fea000383ffff */
[----:B------:R-:W-:Y:S05]  /*9350*/  BRA `(.L_x_143) ;  /* 0xffffff8800a47947 */ /* 0x000fea000383ffff */
.L_x_28:
[----:B--2---:R-:W-:-:S07]  /*9360*/  MOV R0, UR5 ;  /* 0x0000000500007c02 */ /* 0x004fce0008000f00 */
.L_x_144:
[----:B--2---:R2:W3:Y:S02]  /*9370*/  SYNCS.PHASECHK.TRANS64.TRYWAIT P0, [R0+URZ+0x48], R3 ;  /* 0x00004803000075a7 */ /* 0x0044e400080011ff */
[----:B---3--:R-:W-:Y:S05]  /*9380*/  @!P0 NANOSLEEP.SYNCS 0x989680 ;  /* 0x009896800000895d */ /* 0x008fea0003900000 */
[----:B------:R-:W3:Y:S02]  /*9390*/  @!P0 SYNCS.PHASECHK.TRANS64 P0, [R0+URZ+0x48], R3 ;  /* 0x00004803000085a7 */ /* 0x000ee400080010ff */
[----:B---3--:R-:W-:Y:S05]  /*93a0*/  @!P0 BRA `(.L_x_144) ;  /* 0xfffffffc00f08947 */ /* 0x008fea000383ffff */
[----:B------:R-:W-:Y:S05]  /*93b0*/  BRA `(.L_x_27) ;  /* 0xffffff8c000c7947 */ /* 0x000fea000383ffff */
.L_x_37:
[----:B-1----:R-:W-:-:S07]  /*93c0*/  MOV R0, UR6 ;  /* 0x0000000600007c02 */ /* 0x002fce0008000f00 */
.L_x_145:
[----:B-1----:R1:W2:Y:S02]  /*93d0*/  SYNCS.PHASECHK.TRANS64.TRYWAIT P0, [R0+URZ+0x48], R3 ;  /* 0x00004803000075a7 */ /* 0x0022a400080011ff */
[----:B--2---:R-:W-:Y:S05]  /*93e0*/  @!P0 NANOSLEEP.SYNCS 0x989680 ;  /* 0x009896800000895d */ /* 0x004fea0003900000 */
[----:B------:R-:W2:Y:S02]  /*93f0*/  @!P0 SYNCS.PHASECHK.TRANS64 P0, [R0+URZ+0x48], R3 ;  /* 0x00004803000085a7 */ /* 0x000ea400080010ff */
[----:B--2---:R-:W-:Y:S05]  /*9400*/  @!P0 BRA `(.L_x_145) ;  /* 0xfffffffc00f08947 */ /* 0x004fea000383ffff */
[----:B------:R-:W-:Y:S05]  /*9410*/  BRA `(.L_x_36) ;  /* 0xffffff90002c7947 */ /* 0x000fea000383ffff */
.L_x_44:
[----:B-1----:R1:W4:Y:S02]  /*9420*/  SYNCS.PHASECHK.TRANS64.TRYWAIT P0, [R3+URZ+0xd0], R0 ;  /* 0x0000d000030075a7 */ /* 0x00232400080011ff */
[----:B----4-:R-:W-:Y:S05]  /*9430*/  @!P0 NANOSLEEP.SYNCS 0x989680 ;  /* 0x009896800000895d */ /* 0x010fea0003900000 */
[----:B------:R-:W4:Y:S02]  /*9440*/  @!P0 SYNCS.PHASECHK.TRANS64 P0, [R3+URZ+0xd0], R0 ;  /* 0x0000d000030085a7 */ /* 0x000f2400080010ff */
[----:B----4-:R-:W-:Y:S05]  /*9450*/  @!P0 BRA `(.L_x_44) ;  /* 0xfffffffc00f08947 */ /* 0x010fea000383ffff */
[----:B------:R-:W-:Y:S05]  /*9460*/  BRA `(.L_x_146) ;  /* 0xffffff9400287947 */ /* 0x000fea000383ffff */
.L_x_48:
[----:B-1----:R-:W-:-:S07]  /*9470*/  MOV R0, UR4 ;  /* 0x0000000400007c02 */ /* 0x002fce0008000f00 */
.L_x_147:
[----:B-1----:R1:W2:Y:S02]  /*9480*/  SYNCS.PHASECHK.TRANS64.TRYWAIT P0, [R0+URZ], R3 ;  /* 0x00000003000075a7 */ /* 0x0022a400080011ff */
[----:B--2---:R-:W-:Y:S05]  /*9490*/  @!P0 NANOSLEEP.SYNCS 0x989680 ;  /* 0x009896800000895d */ /* 0x004fea0003900000 */
[----:B------:R-:W2:Y:S02]  /*94a0*/  @!P0 SYNCS.PHASECHK.TRANS64 P0, [R0+URZ], R3 ;  /* 0x00000003000085a7 */ /* 0x000ea400080010ff */
[----:B--2---:R-:W-:Y:S05]  /*94b0*/  @!P0 BRA `(.L_x_147) ;  /* 0xfffffffc00f08947 */ /* 0x004fea000383ffff */
[----:B------:R-:W-:Y:S05]  /*94c0*/  BRA `(.L_x_148) ;  /* 0xffffff9800d47947 */ /* 0x000fea000383ffff */
.L_x_49:
[----:B------:R-:W-:-:S07]  /*94d0*/  MOV R0, UR5 ;  /* 0x0000000500007c02 */ /* 0x000fce0008000f00 */
.L_x_149:
[----:B-1----:R1:W2:Y:S02]  /*94e0*/  SYNCS.PHASECHK.TRANS64.TRYWAIT P0, [R0+URZ], R3 ;  /* 0x00000003000075a7 */ /* 0x0022a400080011ff */
[----:B--2---:R-:W-:Y:S05]  /*94f0*/  @!P0 NANOSLEEP.SYNCS 0x989680 ;  /* 0x009896800000895d */ /* 0x004fea0003900000 */
[----:B------:R-:W2:Y:S02]  /*9500*/  @!P0 SYNCS.PHASECHK.TRANS64 P0, [R0+URZ], R3 ;  /* 0x00000003000085a7 */ /* 0x000ea400080010ff */
[----:B--2---:R-:W-:Y:S05]  /*9510*/  @!P0 BRA `(.L_x_149) ;  /* 0xfffffffc00f08947 */ /* 0x004fea000383ffff */
[----:B------:R-:W-:Y:S05]  /*9520*/  BRA `(.L_x_150) ;  /* 0xffffff9800e07947 */ /* 0x000fea000383ffff */
.L_x_50:
[----:B------:R-:W-:-:S07]  /*9530*/  MOV R0, UR5 ;  /* 0x0000000500007c02 */ /* 0x000fce0008000f00 */
.L_x_151:
[----:B-1----:R1:W2:Y:S02]  /*9540*/  SYNCS.PHASECHK.TRANS64.TRYWAIT P0, [R0+URZ], R3 ;  /* 0x00000003000075a7 */ /* 0x0022a400080011ff */
[----:B--2---:R-:W-:Y:S05]  /*9550*/  @!P0 NANOSLEEP.SYNCS 0x989680 ;  /* 0x009896800000895d */ /* 0x004fea0003900000 */
[----:B------:R-:W2:Y:S02]  /*9560*/  @!P0 SYNCS.PHASECHK.TRANS64 P0, [R0+URZ], R3 ;  /* 0x00000003000085a7 */ /* 0x000ea400080010ff */
[----:B--2---:R-:W-:Y:S05]  /*9570*/  @!P0 BRA `(.L_x_151) ;  /* 0xfffffffc00f08947 */ /* 0x004fea000383ffff */
[----:B------:R-:W-:Y:S05]  /*9580*/  BRA `(.L_x_152) ;  /* 0xffffff9800ec7947 */ /* 0x000fea000383ffff */
.L_x_51:
[----:B------:R-:W-:-:S07]  /*9590*/  MOV R0, UR5 ;  /* 0x0000000500007c02 */ /* 0x000fce0008000f00 */
.L_x_153:
[----:B-1----:R1:W2:Y:S02]  /*95a0*/  SYNCS.PHASECHK.TRANS64.TRYWAIT P0, [R0+URZ], R3 ;  /* 0x00000003000075a7 */ /* 0x0022a400080011ff */
[----:B--2---:R-:W-:Y:S05]  /*95b0*/  @!P0 NANOSLEEP.SYNCS 0x989680 ;  /* 0x009896800000895d */ /* 0x004fea0003900000 */
[----:B------:R-:W2:Y:S02]  /*95c0*/  @!P0 SYNCS.PHASECHK.TRANS64 P0, [R0+URZ], R3 ;  /* 0x00000003000085a7 */ /* 0x000ea400080010ff */
[----:B--2---:R-:W-:Y:S05]  /*95d0*/  @!P0 BRA `(.L_x_153) ;  /* 0xfffffffc00f08947 */ /* 0x004fea000383ffff */
[----:B------:R-:W-:Y:S05]  /*95e0*/  BRA `(.L_x_154) ;  /* 0xffffff9800f87947 */ /* 0x000fea000383ffff */
.L_x_52:
[----:B------:R-:W-:-:S07]  /*95f0*/  MOV R0, UR5 ;  /* 0x0000000500007c02 */ /* 0x000fce0008000f00 */
.L_x_155:
[----:B-1----:R1:W2:Y:S02]  /*9600*/  SYNCS.PHASECHK.TRANS64.TRYWAIT P0, [R0+URZ], R3 ;  /* 0x00000003000075a7 */ /* 0x0022a400080011ff */
[----:B--2---:R-:W-:Y:S05]  /*9610*/  @!P0 NANOSLEEP.SYNCS 0x989680 ;  /* 0x009896800000895d */ /* 0x004fea0003900000 */
[----:B------:R-:W2:Y:S02]  /*9620*/  @!P0 SYNCS.PHASECHK.TRANS64 P0, [R0+URZ], R3 ;  /* 0x00000003000085a7 */ /* 0x000ea400080010ff */
[----:B--2---:R-:W-:Y:S05]  /*9630*/  @!P0 BRA `(.L_x_155) ;  /* 0xfffffffc00f08947 */ /* 0x004fea000383ffff */
[----:B------:R-:W-:Y:S05]  /*9640*/  BRA `(.L_x_156) ;  /* 0xffffff9c00047947 */ /* 0x000fea000383ffff */
.L_x_53:
[----:B------:R-:W-:-:S07]  /*9650*/  MOV R0, UR5 ;  /* 0x0000000500007c02 */ /* 0x000fce0008000f00 */
.L_x_157:
[----:B-1----:R1:W2:Y:S02]  /*9660*/  SYNCS.PHASECHK.TRANS64.TRYWAIT P0, [R0+URZ], R3 ;  /* 0x00000003000075a7 */ /* 0x0022a400080011ff */
[----:B--2---:R-:W-:Y:S05]  /*9670*/  @!P0 NANOSLEEP.SYNCS 0x989680 ;  /* 0x009896800000895d */ /* 0x004fea0003900000 */
[----:B------:R-:W2:Y:S02]  /*9680*/  @!P0 SYNCS.PHASECHK.TRANS64 P0, [R0+URZ], R3 ;  /* 0x00000003000085a7 */ /* 0x000ea400080010ff */
[----:B--2---:R-:W-:Y:S05]  /*9690*/  @!P0 BRA `(.L_x_157) ;  /* 0xfffffffc00f08947 */ /* 0x004fea000383ffff */
[----:B------:R-:W-:Y:S05]  /*96a0*/  BRA `(.L_x_158) ;  /* 0xffffff9c00107947 */ /* 0x000fea000383ffff */
.L_x_54:
[----:B------:R-:W-:-:S07]  /*96b0*/  MOV R0, UR5 ;  /* 0x0000000500007c02 */ /* 0x000fce0008000f00 */
.L_x_159:
[----:B-1----:R1:W2:Y:S02]  /*96c0*/  SYNCS.PHASECHK.TRANS64.TRYWAIT P0, [R0+URZ], R3 ;  /* 0x00000003000075a7 */ /* 0x0022a400080011ff */
[----:B--2---:R-:W-:Y:S05]  /*96d0*/  @!P0 NANOSLEEP.SYNCS 0x989680 ;  /* 0x009896800000895d */ /* 0x004fea0003900000 */
[----:B------:R-:W2:Y:S02]  /*96e0*/  @!P0 SYNCS.PHASECHK.TRANS64 P0, [R0+URZ], R3 ;  /* 0x00000003000085a7 */ /* 0x000ea400080010ff */
[----:B--2---:R-:W-:Y:S05]  /*96f0*/  @!P0 BRA `(.L_x_159) ;  /* 0xfffffffc00f08947 */ /* 0x004fea000383ffff */
[----:B------:R-:W-:Y:S05]  /*9700*/  BRA `(.L_x_160) ;  /* 0xffffff9c001c7947 */ /* 0x000fea000383ffff */
.L_x_55:
[----:B------:R-:W-:-:S07]  /*9710*/  MOV R0, UR5 ;  /* 0x0000000500007c02 */ /* 0x000fce0008000f00 */
.L_x_161:
[----:B-1----:R1:W2:Y:S02]  /*9720*/  SYNCS.PHASECHK.TRANS64.TRYWAIT P0, [R0+URZ], R3 ;  /* 0x00000003000075a7 */ /* 0x0022a400080011ff */
[----:B--2---:R-:W-:Y:S05]  /*9730*/  @!P0 NANOSLEEP.SYNCS 0x989680 ;  /* 0x009896800000895d */ /* 0x004fea0003900000 */
[----:B------:R-:W2:Y:S02]  /*9740*/  @!P0 SYNCS.PHASECHK.TRANS64 P0, [R0+URZ], R3 ;  /* 0x00000003000085a7 */ /* 0x000ea400080010ff */
[----:B--2---:R-:W-:Y:S05]  /*9750*/  @!P0 BRA `(.L_x_161) ;  /* 0xfffffffc00f08947 */ /* 0x004fea000383ffff */
[----:B------:R-:W-:Y:S05]  /*9760*/  BRA `(.L_x_162) ;  /* 0xffffff9c00287947 */ /* 0x000fea000383ffff */
.L_x_58:
[----:B-1----:R1:W2:Y:S02]  /*9770*/  SYNCS.PHASECHK.TRANS64.TRYWAIT P0, [R2+URZ+0x110], R5 ;  /* 0x00011005020075a7 */ /* 0x0022a400080011ff */
[----:B--2---:R-:W-:Y:S05]  /*9780*/  @!P0 NANOSLEEP.SYNCS 0x989680 ;  /* 0x009896800000895d */ /* 0x004fea0003900000 */
[----:B------:R-:W2:Y:S02]  /*9790*/  @!P0 SYNCS.PHASECHK.TRANS64 P0, [R2+URZ+0x110], R5 ;  /* 0x00011005020085a7 */ /* 0x000ea400080010ff */
[----:B--2---:R-:W-:Y:S05]  /*97a0*/  @!P0 BRA `(.L_x_58) ;  /* 0xfffffffc00f08947 */ /* 0x004fea000383ffff */
[----:B------:R-:W-:Y:S05]  /*97b0*/  BRA `(.L_x_163) ;  /* 0xffffff9c008c7947 */ /* 0x000fea000383ffff */
.L_x_59:
[----:B------:R-:W-:-:S07]  /*97c0*/  MOV R2, UR4 ;  /* 0x0000000400027c02 */ /* 0x000fce0008000f00 */
.L_x_164:
[----:B-1----:R1:W2:Y:S02]  /*97d0*/  SYNCS.PHASECHK.TRANS64.TRYWAIT P0, [R2+URZ+0xe0], R5 ;  /* 0x0000e005020075a7 */ /* 0x0022a400080011ff */
[----:B--2---:R-:W-:Y:S05]  /*97e0*/  @!P0 NANOSLEEP.SYNCS 0x989680 ;  /* 0x009896800000895d */ /* 0x004fea0003900000 */
[----:B------:R-:W2:Y:S02]  /*97f0*/  @!P0 SYNCS.PHASECHK.TRANS64 P0, [R2+URZ+0xe0], R5 ;  /* 0x0000e005020085a7 */ /* 0x000ea400080010ff */
[----:B--2---:R-:W-:Y:S05]  /*9800*/  @!P0 BRA `(.L_x_164) ;  /* 0xfffffffc00f08947 */ /* 0x004fea000383ffff */
[----:B------:R-:W-:Y:S05]  /*9810*/  BRA `(.L_x_165) ;  /* 0xffffff9c009c7947 */ /* 0x000fea000383ffff */
.L_x_60:
[----:B-1----:R1:W2:Y:S02]  /*9820*/  SYNCS.PHASECHK.TRANS64.TRYWAIT P1, [R2+URZ+0xd0], R5 ;  /* 0x0000d005020075a7 */ /* 0x0022a400080211ff */
[----:B--2---:R-:W-:Y:S05]  /*9830*/  @!P1 NANOSLEEP.SYNCS 0x989680 ;  /* 0x009896800000995d */ /* 0x004fea0003900000 */
[----:B------:R-:W2:Y:S02]  /*9840*/  @!P1 SYNCS.PHASECHK.TRANS64 P1, [R2+URZ+0xd0], R5 ;  /* 0x0000d005020095a7 */ /* 0x000ea400080210ff */
[----:B--2---:R-:W-:Y:S05]  /*9850*/  @!P1 BRA `(.L_x_60) ;  /* 0xfffffffc00f09947 */ /* 0x004fea000383ffff */
[----:B------:R-:W-:Y:S05]  /*9860*/  BRA `(.L_x_166) ;  /* 0xffffff9c00cc7947 */ /* 0x000fea000383ffff */
.L_x_63:
[----:B------:R-:W-:-:S07]  /*9870*/  MOV R0, UR4 ;  /* 0x0000000400007c02 */ /* 0x000fce0008000f00 */
.L_x_167:
[----:B-1----:R1:W2:Y:S02]  /*9880*/  SYNCS.PHASECHK.TRANS64.TRYWAIT P0, [R0+URZ+0xe0], R3 ;  /* 0x0000e003000075a7 */ /* 0x0022a400080011ff */
[----:B--2---:R-:W-:Y:S05]  /*9890*/  @!P0 NANOSLEEP.SYNCS 0x989680 ;  /* 0x009896800000895d */ /* 0x004fea0003900000 */
[----:B------:R-:W2:Y:S02]  /*98a0*/  @!P0 SYNCS.PHASECHK.TRANS64 P0, [R0+URZ+0xe0], R3 ;  /* 0x0000e003000085a7 */ /* 0x000ea400080010ff */
[----:B--2---:R-:W-:Y:S05]  /*98b0*/  @!P0 BRA `(.L_x_167) ;  /* 0xfffffffc00f08947 */ /* 0x004fea000383ffff */
[----:B------:R-:W-:Y:S05]  /*98c0*/  BRA `(.L_x_62) ;  /* 0xffffffa000207947 */ /* 0x000fea000383ffff */
.L_x_72:
[----:B-1----:R-:W-:-:S04]  /*98d0*/  MOV R0, UR5 ;  /* 0x0000000500007c02 */ /* 0x002fc80008000f00 */
[----:B------:R1:W2:Y:S03]  /*98e0*/  SYNCS.PHASECHK.TRANS64.TRYWAIT P0, [R0+URZ+0x8], R7 ;  /* 0x00000807000075a7 */ /* 0x0002a600080011ff */
[----:B--2---:R-:W-:Y:S05]  /*98f0*/  @!P0 NANOSLEEP.SYNCS 0x989680 ;  /* 0x009896800000895d */ /* 0x004fea0003900000 */
[----:B------:R-:W2:Y:S02]  /*9900*/  @!P0 SYNCS.PHASECHK.TRANS64 P0, [R0+URZ+0x8], R7 ;  /* 0x00000807000085a7 */ /* 0x000ea400080010ff */
[----:B--2---:R-:W-:Y:S05]  /*9910*/  @!P0 BRA `(.L_x_72) ;  /* 0xfffffffc00ec8947 */ /* 0x004fea000383ffff */
[----:B------:R-:W-:Y:S05]  /*9920*/  BRA `(.L_x_71) ;  /* 0xffffffa000d87947 */ /* 0x000fea000383ffff */
.L_x_74:
[----:B------:R-:W-:Y:S01]  /*9930*/  BSSY B0, `(.L_x_168) ;  /* 0x0000006000007945 */ /* 0x000fe20003800000 */
[----:B------:R-:W-:-:S07]  /*9940*/  MOV R15, 0xffffffff ;  /* 0xffffffff000f7802 */ /* 0x000fce0000000f00 */
[----:B-1---5:R-:W-:Y:S05]  /*9950*/  WARPSYNC.COLLECTIVE R15, `(.L_x_169) ;  /* 0x000000000f0c7348 */ /* 0x022fea0003c00000 */
[----:B------:R-:W-:Y:S02]  /*9960*/  ELECT P6, UR79, PT ;  /* 0x00000000004f782f */ /* 0x000fe400038c0000 */
[----:B------:R-:W-:Y:S01]  /*9970*/  MOV R14, UR79 ;  /* 0x0000004f000e7c02 */ /* 0x000fe20008000f00 */
[----:B-1---5:R-:W-:Y:S10]  /*9980*/  ENDCOLLECTIVE ;  /* 0x000000000000791b */ /* 0x022ff40003800000 */
.L_x_169:
[----:B------:R-:W-:Y:S05]  /*9990*/  BSYNC B0 ;  /* 0x0000000000007941 */ /* 0x000fea0003800000 */
.L_x_168:
[----:B------:R-:W-:Y:S01]  /*99a0*/  PLOP3.LUT P0, PT, P6, PT, PT, 0x80, 0x8 ;  /* 0x000000000008781c */ /* 0x000fe2000370f070 */
[----:B------:R-:W-:-:S12]  /*99b0*/  BRA `(.L_x_170) ;  /* 0xffffffa400047947 */ /* 0x000fd8000383ffff */
.L_x_76:
[----:B-1----:R-:W-:-:S04]  /*99c0*/  MOV R0, UR5 ;  /* 0x0000000500007c02 */ /* 0x002fc80008000f00 */
[----:B------:R1:W2:Y:S03]  /*99d0*/  SYNCS.PHASECHK.TRANS64.TRYWAIT P0, [R0+URZ+0x8], R5 ;  /* 0x00000805000075a7 */ /* 0x0002a600080011ff */
[----:B--2---:R-:W-:Y:S05]  /*99e0*/  @!P0 NANOSLEEP.SYNCS 0x989680 ;  /* 0x009896800000895d */ /* 0x004fea0003900000 */
[----:B------:R-:W2:Y:S02]  /*99f0*/  @!P0 SYNCS.PHASECHK.TRANS64 P0, [R0+URZ+0x8], R5 ;  /* 0x00000805000085a7 */ /* 0x000ea400080010ff */
[----:B--2---:R-:W-:Y:S05]  /*9a00*/  @!P0 BRA `(.L_x_76) ;  /* 0xfffffffc00ec8947 */ /* 0x004fea000383ffff */
[----:B------:R-:W-:Y:S05]  /*9a10*/  BRA `(.L_x_75) ;  /* 0xffffffa400087947 */ /* 0x000fea000383ffff */
.L_x_77:
[----:B-1----:R1:W2:Y:S02]  /*9a20*/  SYNCS.PHASECHK.TRANS64.TRYWAIT P0, [R2+URZ+0xd0], R5 ;  /* 0x0000d005020075a7 */ /* 0x0022a400080011ff */
[----:B--2---:R-:W-:Y:S05]  /*9a30*/  @!P0 NANOSLEEP.SYNCS 0x989680 ;  /* 0x009896800000895d */ /* 0x004fea0003900000 */
[----:B------:R-:W2:Y:S02]  /*9a40*/  @!P0 SYNCS.PHASECHK.TRANS64 P0, [R2+URZ+0xd0], R5 ;  /* 0x0000d005020085a7 */ /* 0x000ea400080010ff */
[----:B--2---:R-:W-:Y:S05]  /*9a50*/  @!P0 BRA `(.L_x_77) ;  /* 0xfffffffc00f08947 */ /* 0x004fea000383ffff */
[----:B------:R-:W-:Y:S05]  /*9a60*/  BRA `(.L_x_171) ;  /* 0xffffffa800487947 */ /* 0x000fea000383ffff */
.L_x_81:
[----:B------:R-:W-:-:S07]  /*9a70*/  MOV R0, UR57 ;  /* 0x0000003900007c02 */ /* 0x000fce0008000f00 */
.L_x_172:
[----:B-1----:R1:W2:Y:S02]  /*9a80*/  SYNCS.PHASECHK.TRANS64.TRYWAIT P0, [R0+URZ+0x100], R5 ;  /* 0x00010005000075a7 */ /* 0x0022a400080011ff */
[----:B--2---:R-:W-:Y:S05]  /*9a90*/  @!P0 NANOSLEEP.SYNCS 0x989680 ;  /* 0x009896800000895d */ /* 0x004fea0003900000 */
[----:B------:R-:W2:Y:S02]  /*9aa0*/  @!P0 SYNCS.PHASECHK.TRANS64 P0, [R0+URZ+0x100], R5 ;  /* 0x00010005000085a7 */ /* 0x000ea400080010ff */
[----:B--2---:R-:W-:Y:S05]  /*9ab0*/  @!P0 BRA `(.L_x_172) ;  /* 0xfffffffc00f08947 */ /* 0x004fea000383ffff */
[----:B------:R-:W-:Y:S05]  /*9ac0*/  BRA `(.L_x_173) ;  /* 0xffffffac00e07947 */ /* 0x000fea000383ffff */
.L_x_84:
[----:B------:R-:W-:Y:S07]  /*9ad0*/  MOV R0, UR7 ;  /* 0x0000000700007c02 */ /* 0x000fee0008000f00 */
.L_x_174:
[----:B-1----:R1:W2:Y:S02]  /*9ae0*/  SYNCS.PHASECHK.TRANS64.TRYWAIT P0, [R0+URZ], R5 ;  /* 0x00000005000075a7 */ /* 0x0022a400080011ff */
[----:B--2---:R-:W-:Y:S05]  /*9af0*/  @!P0 NANOSLEEP.SYNCS 0x989680 ;  /* 0x009896800000895d */ /* 0x004fea0003900000 */
[----:B------:R-:W2:Y:S02]  /*9b00*/  @!P0 SYNCS.PHASECHK.TRANS64 P0, [R0+URZ], R5 ;  /* 0x00000005000085a7 */ /* 0x000ea400080010ff */
[----:B--2---:R-:W-:Y:S05]  /*9b10*/  @!P0 BRA `(.L_x_174) ;  /* 0xfffffffc00f08947 */ /* 0x004fea000383ffff */
[----:B------:R-:W-:Y:S05]  /*9b20*/  BRA `(.L_x_83) ;  /* 0xffffffb000407947 */ /* 0x000fea000383ffff */
.L_x_88:
[----:B-1----:R-:W-:-:S07]  /*9b30*/  MOV R0, UR4 ;  /* 0x0000000400007c02 */ /* 0x002fce0008000f00 */
.L_x_175:
[----:B-1----:R1:W2:Y:S02]  /*9b40*/  SYNCS.PHASECHK.TRANS64.TRYWAIT P0, [R0+URZ], R3 ;  /* 0x00000003000075a7 */ /* 0x0022a400080011ff */
[----:B--2---:R-:W-:Y:S05]  /*9b50*/  @!P0 NANOSLEEP.SYNCS 0x989680 ;  /* 0x009896800000895d */ /* 0x004fea0003900000 */
[----:B------:R-:W2:Y:S02]  /*9b60*/  @!P0 SYNCS.PHASECHK.TRANS64 P0, [R0+URZ], R3 ;  /* 0x00000003000085a7 */ /* 0x000ea400080010ff */
[----:B--2---:R-:W-:Y:S05]  /*9b70*/  @!P0 BRA `(.L_x_175) ;  /* 0xfffffffc00f08947 */ /* 0x004fea000383ffff */
[----:B------:R-:W-:Y:S05]  /*9b80*/  BRA `(.L_x_176) ;  /* 0xffffffb400587947 */ /* 0x000fea000383ffff */
.L_x_91:
[----:B------:R-:W-:-:S07]  /*9b90*/  MOV R0, UR31 ;  /* 0x0000001f00007c02 */ /* 0x000fce0008000f00 */
.L_x_177:
[----:B-1----:R1:W2:Y:S02]  /*9ba0*/  SYNCS.PHASECHK.TRANS64.TRYWAIT P1, [R0+URZ+0x130], R3 ;  /* 0x00013003000075a7 */ /* 0x0022a400080211ff */
[----:B--2---:R-:W-:Y:S05]  /*9bb0*/  @!P1 NANOSLEEP.SYNCS 0x989680 ;  /* 0x009896800000995d */ /* 0x004fea0003900000 */
[----:B------:R-:W2:Y:S02]  /*9bc0*/  @!P1 SYNCS.PHASECHK.TRANS64 P1, [R0+URZ+0x130], R3 ;  /* 0x00013003000095a7 */ /* 0x000ea400080210ff */
[----:B--2---:R-:W-:Y:S05]  /*9bd0*/  @!P1 BRA `(.L_x_177) ;  /* 0xfffffffc00f09947 */ /* 0x004fea000383ffff */
[----:B------:R-:W-:Y:S05]  /*9be0*/  BRA `(.L_x_178) ;  /* 0xffffffb400a47947 */ /* 0x000fea000383ffff */
.L_x_96:
[----:B--2---:R2:W4:Y:S02]  /*9bf0*/  SYNCS.PHASECHK.TRANS64.TRYWAIT P0, [R12+URZ+0xd0], R9 ;  /* 0x0000d0090c0075a7 */ /* 0x00452400080011ff */
[----:B----4-:R-:W-:Y:S05]  /*9c00*/  @!P0 NANOSLEEP.SYNCS 0x989680 ;  /* 0x009896800000895d */ /* 0x010fea0003900000 */
[----:B------:R-:W4:Y:S02]  /*9c10*/  @!P0 SYNCS.PHASECHK.TRANS64 P0, [R12+URZ+0xd0], R9 ;  /* 0x0000d0090c0085a7 */ /* 0x000f2400080010ff */
[----:B----4-:R-:W-:Y:S05]  /*9c20*/  @!P0 BRA `(.L_x_96) ;  /* 0xfffffffc00f08947 */ /* 0x010fea000383ffff */
[----:B------:R-:W-:Y:S05]  /*9c30*/  BRA `(.L_x_179) ;  /* 0xffffffb800c07947 */ /* 0x000fea000383ffff */
.L_x_99:
[----:B------:R-:W-:Y:S07]  /*9c40*/  MOV R0, UR24 ;  /* 0x0000001800007c02 */ /* 0x000fee0008000f00 */
.L_x_180:
[----:B--2---:R2:W3:Y:S02]  /*9c50*/  SYNCS.PHASECHK.TRANS64.TRYWAIT P2, [R0+URZ+0xc8], R9 ;  /* 0x0000c809000075a7 */ /* 0x0044e400080411ff */
[----:B---3--:R-:W-:Y:S05]  /*9c60*/  @!P2 NANOSLEEP.SYNCS 0x989680 ;  /* 0x009896800000a95d */ /* 0x008fea0003900000 */
[----:B------:R-:W3:Y:S02]  /*9c70*/  @!P2 SYNCS.PHASECHK.TRANS64 P2, [R0+URZ+0xc8], R9 ;  /* 0x0000c8090000a5a7 */ /* 0x000ee400080410ff */
[----:B---3--:R-:W-:Y:S05]  /*9c80*/  @!P2 BRA `(.L_x_180) ;  /* 0xfffffffc00f0a947 */ /* 0x008fea000383ffff */
[----:B------:R-:W-:Y:S05]  /*9c90*/  BRA `(.L_x_98) ;  /* 0xffffffc000247947 */ /* 0x000fea000383ffff */
.L_x_102:
[----:B------:R-:W-:Y:S07]  /*9ca0*/  MOV R0, UR4 ;  /* 0x0000000400007c02 */ /* 0x000fee0008000f00 */
.L_x_181:
[----:B--2---:R2:W3:Y:S02]  /*9cb0*/  SYNCS.PHASECHK.TRANS64.TRYWAIT P0, [R0+URZ+0xa8], R9 ;  /* 0x0000a809000075a7 */ /* 0x0044e400080011ff */
[----:B---3--:R-:W-:Y:S05]  /*9cc0*/  @!P0 NANOSLEEP.SYNCS 0x989680 ;  /* 0x009896800000895d */ /* 0x008fea0003900000 */
[----:B------:R-:W3:Y:S02]  /*9cd0*/  @!P0 SYNCS.PHASECHK.TRANS64 P0, [R0+URZ+0xa8], R9 ;  /* 0x0000a809000085a7 */ /* 0x000ee400080010ff */
[----:B---3--:R-:W-:Y:S05]  /*9ce0*/  @!P0 BRA `(.L_x_181) ;  /* 0xfffffffc00f08947 */ /* 0x008fea000383ffff */
[----:B------:R-:W-:Y:S05]  /*9cf0*/  BRA `(.L_x_182) ;  /* 0xffffffc000847947 */ /* 0x000fea000383ffff */
.L_x_103:
[----:B------:R-:W-:Y:S07]  /*9d00*/  MOV R9, UR5 ;  /* 0x0000000500097c02 */ /* 0x000fee0008000f00 */
.L_x_183:
[----:B--2---:R2:W3:Y:S02]  /*9d10*/  SYNCS.PHASECHK.TRANS64.TRYWAIT P0, [R9+URZ+0xa8], R0 ;  /* 0x0000a800090075a7 */ /* 0x0044e400080011ff */
[----:B---3--:R-:W-:Y:S05]  /*9d20*/  @!P0 NANOSLEEP.SYNCS 0x989680 ;  /* 0x009896800000895d */ /* 0x008fea0003900000 */
[----:B------:R-:W3:Y:S02]  /*9d30*/  @!P0 SYNCS.PHASECHK.TRANS64 P0, [R9+URZ+0xa8], R0 ;  /* 0x0000a800090085a7 */ /* 0x000ee400080010ff */
[----:B---3--:R-:W-:Y:S05]  /*9d40*/  @!P0 BRA `(.L_x_183) ;  /* 0xfffffffc00f08947 */ /* 0x008fea000383ffff */
[----:B------:R-:W-:Y:S05]  /*9d50*/  BRA `(.L_x_184) ;  /* 0xffffffc000e47947 */ /* 0x000fea000383ffff */
.L_x_105:
[----:B------:R-:W-:-:S07]  /*9d60*/  MOV R0, UR4 ;  /* 0x0000000400007c02 */ /* 0x000fce0008000f00 */
.L_x_185:
[----:B--2---:R2:W3:Y:S02]  /*9d70*/  SYNCS.PHASECHK.TRANS64.TRYWAIT P0, [R0+URZ], R3 ;  /* 0x00000003000075a7 */ /* 0x0044e400080011ff */
[----:B---3--:R-:W-:Y:S05]  /*9d80*/  @!P0 NANOSLEEP.SYNCS 0x989680 ;  /* 0x009896800000895d */ /* 0x008fea0003900000 */
[----:B------:R-:W3:Y:S02]  /*9d90*/  @!P0 SYNCS.PHASECHK.TRANS64 P0, [R0+URZ], R3 ;  /* 0x00000003000085a7 */ /* 0x000ee400080010ff */
[----:B---3--:R-:W-:Y:S05]  /*9da0*/  @!P0 BRA `(.L_x_185) ;  /* 0xfffffffc00f08947 */ /* 0x008fea000383ffff */
[----:B------:R-:W-:Y:S05]  /*9db0*/  BRA `(.L_x_186) ;  /* 0xffffffc400787947 */ /* 0x000fea000383ffff */
.L_x_106:
[----:B------:R-:W-:-:S07]  /*9dc0*/  MOV R0, UR5 ;  /* 0x0000000500007c02 */ /* 0x000fce0008000f00 */
.L_x_187:
[----:B--2---:R2:W3:Y:S02]  /*9dd0*/  SYNCS.PHASECHK.TRANS64.TRYWAIT P0, [R0+URZ], R3 ;  /* 0x00000003000075a7 */ /* 0x0044e400080011ff */
[----:B---3--:R-:W-:Y:S05]  /*9de0*/  @!P0 NANOSLEEP.SYNCS 0x989680 ;  /* 0x009896800000895d */ /* 0x008fea0003900000 */
[----:B------:R-:W3:Y:S02]  /*9df0*/  @!P0 SYNCS.PHASECHK.TRANS64 P0, [R0+URZ], R3 ;  /* 0x00000003000085a7 */ /* 0x000ee400080010ff */
[----:B---3--:R-:W-:Y:S05]  /*9e00*/  @!P0 BRA `(.L_x_187) ;  /* 0xfffffffc00f08947 */ /* 0x008fea000383ffff */
[----:B------:R-:W-:Y:S05]  /*9e10*/  BRA `(.L_x_188) ;  /* 0xffffffc400847947 */ /* 0x000fea000383ffff */
.L_x_108:
[----:B--2---:R2:W3:Y:S02]  /*9e20*/  SYNCS.PHASECHK.TRANS64.TRYWAIT P0, [R3+URZ+0xd0], R0 ;  /* 0x0000d000030075a7 */ /* 0x0044e400080011ff */
[----:B---3--:R-:W-:Y:S05]  /*9e30*/  @!P0 NANOSLEEP.SYNCS 0x989680 ;  /* 0x009896800000895d */ /* 0x008fea0003900000 */
[----:B------:R-:W3:Y:S02]  /*9e40*/  @!P0 SYNCS.PHASECHK.TRANS64 P0, [R3+URZ+0xd0], R0 ;  /* 0x0000d000030085a7 */ /* 0x000ee400080010ff */
[----:B---3--:R-:W-:Y:S05]  /*9e50*/  @!P0 BRA `(.L_x_108) ;  /* 0xfffffffc00f08947 */ /* 0x008fea000383ffff */
[----:B------:R-:W-:Y:S05]  /*9e60*/  BRA `(.L_x_189) ;  /* 0xffffffc8006c7947 */ /* 0x000fea000383ffff */
.L_x_118:
[----:B-1----:R1:W2:Y:S02]  /*9e70*/  SYNCS.PHASECHK.TRANS64.TRYWAIT P0, [R0+URZ+0x90], R5 ;  /* 0x00009005000075a7 */ /* 0x0022a400080011ff */
[----:B--2---:R-:W-:Y:S05]  /*9e80*/  @!P0 NANOSLEEP.SYNCS 0x989680 ;  /* 0x009896800000895d */ /* 0x004fea0003900000 */
[----:B------:R-:W2:Y:S02]  /*9e90*/  @!P0 SYNCS.PHASECHK.TRANS64 P0, [R0+URZ+0x90], R5 ;  /* 0x00009005000085a7 */ /* 0x000ea400080010ff */
[----:B--2---:R-:W-:Y:S05]  /*9ea0*/  @!P0 BRA `(.L_x_118) ;  /* 0xfffffffc00f08947 */ /* 0x004fea000383ffff */
[----:B------:R-:W-:Y:S05]  /*9eb0*/  BRA `(.L_x_117) ;  /* 0xffffffd400e87947 */ /* 0x000fea000383ffff */
.L_x_120:
[----:B-1----:R1:W3:Y:S02]  /*9ec0*/  SYNCS.PHASECHK.TRANS64.TRYWAIT P1, [R92+URZ+0xf0], R3 ;  /* 0x0000f0035c0075a7 */ /* 0x0022e400080211ff */
[----:B---3--:R-:W-:Y:S05]  /*9ed0*/  @!P1 NANOSLEEP.SYNCS 0x989680 ;  /* 0x009896800000995d */ /* 0x008fea0003900000 */
[----:B------:R-:W3:Y:S02]  /*9ee0*/  @!P1 SYNCS.PHASECHK.TRANS64 P1, [R92+URZ+0xf0], R3 ;  /* 0x0000f0035c0095a7 */ /* 0x000ee400080210ff */
[----:B---3--:R-:W-:Y:S05]  /*9ef0*/  @!P1 BRA `(.L_x_120) ;  /* 0xfffffffc00f09947 */ /* 0x008fea000383ffff */
[----:B------:R-:W-:Y:S05]  /*9f00*/  BRA `(.L_x_119) ;  /* 0xffffffd800207947 */ /* 0x000fea000383ffff */
.L_x_131:
[----:B---3--:R3:W4:Y:S02]  /*9f10*/  SYNCS.PHASECHK.TRANS64.TRYWAIT P0, [R3+URZ+0x90], R110 ;  /* 0x0000906e030075a7 */ /* 0x00872400080011ff */
[----:B----4-:R-:W-:Y:S05]  /*9f20*/  @!P0 NANOSLEEP.SYNCS 0x989680 ;  /* 0x009896800000895d */ /* 0x010fea0003900000 */
[----:B------:R-:W4:Y:S02]  /*9f30*/  @!P0 SYNCS.PHASECHK.TRANS64 P0, [R3+URZ+0x90], R110 ;  /* 0x0000906e030085a7 */ /* 0x000f2400080010ff */
[----:B----4-:R-:W-:Y:S05]  /*9f40*/  @!P0 BRA `(.L_x_131) ;  /* 0xfffffffc00f08947 */ /* 0x010fea000383ffff */
[----:B------:R-:W-:Y:S05]  /*9f50*/  BRA `(.L_x_130) ;  /* 0xffffffe400107947 */ /* 0x000fea000383ffff */
        .weak           $__internal_0_$__cuda_sm10x_tcgen05_guardrail_trap_col_being_dealloced_not_returned_by_alloc
        .type           $__internal_0_$__cuda_sm10x_tcgen05_guardrail_trap_col_being_dealloced_not_returned_by_alloc,@function
        .size           $__internal_0_$__cuda_sm10x_tcgen05_guardrail_trap_col_being_dealloced_not_returned_by_alloc,($__internal_1_$__cuda_sm10x_tcgen05_guardrail_trap_phase_invalid_during_alloc - $__internal_0_$__cuda_sm10x_tcgen05_guardrail_trap_col_being_dealloced_not_returned_by_alloc)
$__internal_0_$__cuda_sm10x_tcgen05_guardrail_trap_col_being_dealloced_not_returned_by_alloc:
[----:B------:R-:W-:Y:S05]  /*9f60*/  BPT.TRAP 0x1 ;  /* 0x000000040000795c */ /* 0x000fea0000300000 */
[----:B------:R-:W-:-:S04]  /*9f70*/  HFMA2 R3, -RZ, RZ, 0, 0 ;  /* 0x00000000ff037431 */ /* 0x000fc800000001ff */
[----:B------:R-:W-:Y:S05]  /*9f80*/  RET.REL.NODEC R2 `(_ZN7cutlass13device_kernelINS_4gemm6kernel13GemmUniversalIN4cute5tupleIJiiiiEEENS1_10collective13CollectiveMmaINS1_46MainloopSm100TmaUmmaWarpSpecializedBlockScaledILi9ELi2ELi2ENS5_IJNS4_1CILi4EEENSA_ILi2EEENSA_ILi1EEEEEEEENS5_IJNSA_ILi256EEENSA_ILi64EEENSA_ILi128EEEEEENS5_IJNS_12float_e4m3_tENS_13float_ue8m0_tEEEENS5_IJNS5_IJlSD_lEEENS4_6LayoutINS5_IJNS5_IJNS5_IJNSA_ILi32EEESB_EEEiEEESR_NS5_IJSD_iEEEEEENS5_IJNS5_IJNS5_IJNSA_ILi16EEESB_EEEiEEENS5_IJNS5_IJNSA_ILi0EEESD_EEENSA_ILi512EEEEEENS5_IJSX_iEEEEEEEEEEESM_S14_NS4_8TiledMMAINS4_8MMA_AtomIJNS4_27SM100_MMA_MXF8F6F4_2x1SM_SSISK_SK_fSL_Li256ELi64ELNS4_4UMMA5MajorE0ELS19_0ELNS18_7ScaleInE0ELS1A_0EEEEEENSO_INS5_IJSD_SD_SD_EEENS5_IJSX_SX_SX_EEEEENS5_IJNS4_10UnderscoreES1G_S1G_EEEEENS5_IJNS4_28SM100_TMA_2SM_LOAD_MULTICASTES1J_EEENS5_IJNS4_14ComposedLayoutINS4_7SwizzleILi3ELi4ELi3EEENS4_18smem_ptr_flag_bitsILi8EEENSO_INS5_IJNSA_ILi8EEESI_EEENS5_IJSI_SD_EEEEEEENSO_INS5_IJNS5_IJNS5_IJSQ_SD_EEENS5_IJSP_SD_EEEEEESD_NS5_IJSB_SD_EEEEEENS5_IJNS5_IJNS5_IJSV_SZ_EEESY_EEESX_NS5_IJSD_SZ_EEEEEEEEEEEvNS4_8identityES1K_S25_vS26_EENS_8epilogue10collective18CollectiveEpilogueINS28_23Sm100TmaWarpSpecializedILi3ELi2ELi32ELb1ELb0EEEJNS5_IJSI_SH_SI_EEENS5_IJNSO_ISI_SD_EENSO_ISP_SD_EEEEENS_10bfloat16_tESN_S2H_SN_NS28_6fusion15FusionCallbacksIS2C_NS2I_17LinearCombinationIS2H_fS2H_fLNS_15FloatRoundStyleE2EEES2D_S2G_JEEENS4_5SM1004TMEM4LOAD26SM100_TMEM_LOAD_32dp32b32xENS4_13SM90_TMA_LOADENS1L_INS1M_ILi2ELi4ELi3EEENS1O_ILi16EEENSO_INS5_IJS1Q_SP_EEES1W_EEEENS4_39AutoVectorizingCopyWithAssumedAlignmentILi128EEENS4_14SM90_TMA_STOREES2X_S2Z_S2Z_EEEvvEEEEvNT_6ParamsE) ;  /* 0xffffff60021c7950 */ /* 0x000fea0003c3ffff */
        .weak           $__internal_1_$__cuda_sm10x_tcgen05_guardrail_trap_phase_invalid_during_alloc
        .type           $__internal_1_$__cuda_sm10x_tcgen05_guardrail_trap_phase_invalid_during_alloc,@function
        .size           $__internal_1_$__cuda_sm10x_tcgen05_guardrail_trap_phase_invalid_during_alloc,($__internal_2_$__cuda_sm10x_tcgen05_guardrail_trap_unallocated_columns_being_dealloced - $__internal_1_$__cuda_sm10x_tcgen05_guardrail_trap_phase_invalid_during_alloc)
$__internal_1_$__cuda_sm10x_tcgen05_guardrail_trap_phase_invalid_during_alloc:
[----:B------:R-:W-:Y:S05]  /*9f90*/  BPT.TRAP 0x1 ;  /* 0x000000040000795c */ /* 0x000fea0000300000 */
[----:B------:R-:W-:-:S04]  /*9fa0*/  MOV R5, 0x0 ;  /* 0x0000000000057802 */ /* 0x000fc80000000f00 */
[----:B------:R-:W-:Y:S05]  /*9fb0*/  RET.REL.NODEC R4 `(_ZN7cutlass13device_kernelINS_4gemm6kernel13GemmUniversalIN4cute5tupleIJiiiiEEENS1_10collective13CollectiveMmaINS1_46MainloopSm100TmaUmmaWarpSpecializedBlockScaledILi9ELi2ELi2ENS5_IJNS4_1CILi4EEENSA_ILi2EEENSA_ILi1EEEEEEEENS5_IJNSA_ILi256EEENSA_ILi64EEENSA_ILi128EEEEEENS5_IJNS_12float_e4m3_tENS_13float_ue8m0_tEEEENS5_IJNS5_IJlSD_lEEENS4_6LayoutINS5_IJNS5_IJNS5_IJNSA_ILi32EEESB_EEEiEEESR_NS5_IJSD_iEEEEEENS5_IJNS5_IJNS5_IJNSA_ILi16EEESB_EEEiEEENS5_IJNS5_IJNSA_ILi0EEESD_EEENSA_ILi512EEEEEENS5_IJSX_iEEEEEEEEEEESM_S14_NS4_8TiledMMAINS4_8MMA_AtomIJNS4_27SM100_MMA_MXF8F6F4_2x1SM_SSISK_SK_fSL_Li256ELi64ELNS4_4UMMA5MajorE0ELS19_0ELNS18_7ScaleInE0ELS1A_0EEEEEENSO_INS5_IJSD_SD_SD_EEENS5_IJSX_SX_SX_EEEEENS5_IJNS4_10UnderscoreES1G_S1G_EEEEENS5_IJNS4_28SM100_TMA_2SM_LOAD_MULTICASTES1J_EEENS5_IJNS4_14ComposedLayoutINS4_7SwizzleILi3ELi4ELi3EEENS4_18smem_ptr_flag_bitsILi8EEENSO_INS5_IJNSA_ILi8EEESI_EEENS5_IJSI_SD_EEEEEEENSO_INS5_IJNS5_IJNS5_IJSQ_SD_EEENS5_IJSP_SD_EEEEEESD_NS5_IJSB_SD_EEEEEENS5_IJNS5_IJNS5_IJSV_SZ_EEESY_EEESX_NS5_IJSD_SZ_EEEEEEEEEEEvNS4_8identityES1K_S25_vS26_EENS_8epilogue10collective18CollectiveEpilogueINS28_23Sm100TmaWarpSpecializedILi3ELi2ELi32ELb1ELb0EEEJNS5_IJSI_SH_SI_EEENS5_IJNSO_ISI_SD_EENSO_ISP_SD_EEEEENS_10bfloat16_tESN_S2H_SN_NS28_6fusion15FusionCallbacksIS2C_NS2I_17LinearCombinationIS2H_fS2H_fLNS_15FloatRoundStyleE2EEES2D_S2G_JEEENS4_5SM1004TMEM4LOAD26SM100_TMEM_LOAD_32dp32b32xENS4_13SM90_TMA_LOADENS1L_INS1M_ILi2ELi4ELi3EEENS1O_ILi16EEENSO_INS5_IJS1Q_SP_EEES1W_EEEENS4_39AutoVectorizingCopyWithAssumedAlignmentILi128EEENS4_14SM90_TMA_STOREES2X_S2Z_S2Z_EEEvvEEEEvNT_6ParamsE) ;  /* 0xffffff6004107950 */ /* 0x000fea0003c3ffff */
        .weak           $__internal_2_$__cuda_sm10x_tcgen05_guardrail_trap_unallocated_columns_being_dealloced
        .type           $__internal_2_$__cuda_sm10x_tcgen05_guardrail_trap_unallocated_columns_being_dealloced,@function
        .size           $__internal_2_$__cuda_sm10x_tcgen05_guardrail_trap_unallocated_columns_being_dealloced,(.L_x_191 - $__internal_2_$__cuda_sm10x_tcgen05_guardrail_trap_unallocated_columns_being_dealloced)
$__internal_2_$__cuda_sm10x_tcgen05_guardrail_trap_unallocated_columns_being_dealloced:
[----:B------:R-:W-:Y:S05]  /*9fc0*/  BPT.TRAP 0x1 ;  /* 0x000000040000795c */ /* 0x000fea0000300000 */
[----:B------:R-:W-:-:S04]  /*9fd0*/  HFMA2 R3, -RZ, RZ, 0, 0 ;  /* 0x00000000ff037431 */ /* 0x000fc800000001ff */
[----:B------:R-:W-:Y:S05]  /*9fe0*/  RET.REL.NODEC R2 `(_ZN7cutlass13device_kernelINS_4gemm6kernel13GemmUniversalIN4cute5tupleIJiiiiEEENS1_10collective13CollectiveMmaINS1_46MainloopSm100TmaUmmaWarpSpecializedBlockScaledILi9ELi2ELi2ENS5_IJNS4_1CILi4EEENSA_ILi2EEENSA_ILi1EEEEEEEENS5_IJNSA_ILi256EEENSA_ILi64EEENSA_ILi128EEEEEENS5_IJNS_12float_e4m3_tENS_13float_ue8m0_tEEEENS5_IJNS5_IJlSD_lEEENS4_6LayoutINS5_IJNS5_IJNS5_IJNSA_ILi32EEESB_EEEiEEESR_NS5_IJSD_iEEEEEENS5_IJNS5_IJNS5_IJNSA_ILi16EEESB_EEEiEEENS5_IJNS5_IJNSA_ILi0EEESD_EEENSA_ILi512EEEEEENS5_IJSX_iEEEEEEEEEEESM_S14_NS4_8TiledMMAINS4_8MMA_AtomIJNS4_27SM100_MMA_MXF8F6F4_2x1SM_SSISK_SK_fSL_Li256ELi64ELNS4_4UMMA5MajorE0ELS19_0ELNS18_7ScaleInE0ELS1A_0EEEEEENSO_INS5_IJSD_SD_SD_EEENS5_IJSX_SX_SX_EEEEENS5_IJNS4_10UnderscoreES1G_S1G_EEEEENS5_IJNS4_28SM100_TMA_2SM_LOAD_MULTICASTES1J_EEENS5_IJNS4_14ComposedLayoutINS4_7SwizzleILi3ELi4ELi3EEENS4_18smem_ptr_flag_bitsILi8EEENSO_INS5_IJNSA_ILi8EEESI_EEENS5_IJSI_SD_EEEEEEENSO_INS5_IJNS5_IJNS5_IJSQ_SD_EEENS5_IJSP_SD_EEEEEESD_NS5_IJSB_SD_EEEEEENS5_IJNS5_IJNS5_IJSV_SZ_EEESY_EEESX_NS5_IJSD_SZ_EEEEEEEEEEEvNS4_8identityES1K_S25_vS26_EENS_8epilogue10collective18CollectiveEpilogueINS28_23Sm100TmaWarpSpecializedILi3ELi2ELi32ELb1ELb0EEEJNS5_IJSI_SH_SI_EEENS5_IJNSO_ISI_SD_EENSO_ISP_SD_EEEEENS_10bfloat16_tESN_S2H_SN_NS28_6fusion15FusionCallbacksIS2C_NS2I_17LinearCombinationIS2H_fS2H_fLNS_15FloatRoundStyleE2EEES2D_S2G_JEEENS4_5SM1004TMEM4LOAD26SM100_TMEM_LOAD_32dp32b32xENS4_13SM90_TMA_LOADENS1L_INS1M_ILi2ELi4ELi3EEENS1O_ILi16EEENSO_INS5_IJS1Q_SP_EEES1W_EEEENS4_39AutoVectorizingCopyWithAssumedAlignmentILi128EEENS4_14SM90_TMA_STOREES2X_S2Z_S2Z_EEEvvEEEEvNT_6ParamsE) ;  /* 0xffffff6002047950 */ /* 0x000fea0003c3ffff */
.L_x_190:
[----:B------:R-:W-:-:S00]  /*9ff0*/  BRA `(.L_x_190) ;  /* 0xfffffffc00fc7947 */ /* 0x000fc0000383ffff */
[----:B------:R-:W-:-:S00]  /*a000*/  NOP ;  /* 0x0000000000007918 */ /* 0x000fc00000000000 */
[----:B------:R-:W-:-:S00]  /*a010*/  NOP ;  /* 0x0000000000007918 */ /* 0x000fc00000000000 */
[----:B------:R-:W-:-:S00]  /*a020*/  NOP ;  /* 0x0000000000007918 */ /* 0x000fc00000000000 */
[----:B------:R-:W-:-:S00]  /*a030*/  NOP ;  /* 0x0000000000007918 */ /* 0x000fc00000000000 */
[----:B------:R-:W-:-:S00]  /*a040*/  NOP ;  /* 0x0000000000007918 */ /* 0x000fc00000000000 */
[----:B------:R-:W-:-:S00]  /*a050*/  NOP ;  /* 0x0000000000007918 */ /* 0x000fc00000000000 */
[----:B------:R-:W-:-:S00]  /*a060*/  NOP ;  /* 0x0000000000007918 */ /* 0x000fc00000000000 */
[----:B------:R-:W-:-:S00]  /*a070*/  NOP ;  /* 0x0000000000007918 */ /* 0x000fc00000000000 */
.L_x_191:


//--------------------- .nv.global.init           --------------------------
	.section	.nv.global.init,"aw",@progbits
.nv.global.init:
	.type		$str$27,@object
	.size		$str$27,($str$28 - $str$27)
$str$27:
        /*0000*/ 	.byte	0x28, 0x61, 0x64, 0x64, 0x72, 0x65, 0x73, 0x73, 0x20, 0x26, 0x20, 0x6d, 0x61, 0x73, 0x6b, 0x29
        /*0010*/ 	.byte	0x20, 0x3d, 0x3d, 0x20, 0x30, 0x00
	.type		$str$28,@object
	.size		$str$28,($str$26 - $str$28)
$str$28:
        /*0016*/ 	.byte	0x2f, 0x74, 0x6d, 0x70, 0x2f, 0x63, 0x75, 0x74, 0x6c, 0x61, 0x73, 0x73, 0x5f, 0x73, 0x77, 0x65
        /*0026*/ 	.byte	0x65, 0x70, 0x5f, 0x73, 0x72, 0x63, 0x2f, 0x69, 0x6e, 0x63, 0x6c, 0x75, 0x64, 0x65, 0x2f, 0x63
        /*0036*/ 	.byte	0x75, 0x74, 0x65, 0x2f, 0x70, 0x6f, 0x69, 0x6e, 0x74, 0x65, 0x72, 0x5f, 0x66, 0x6c, 0x61, 0x67
        /*0046*/ 	.byte	0x67, 0x65, 0x64, 0x2e, 0x68, 0x70, 0x70, 0x00
	.type		$str$26,@object
	.size		$str$26,($str$25 - $str$26)
$str$26:
        /*004e*/ 	.byte	0x2f, 0x74, 0x6d, 0x70, 0x2f, 0x63, 0x75, 0x74, 0x6c, 0x61, 0x73, 0x73, 0x5f, 0x73, 0x77, 0x65
        /*005e*/ 	.byte	0x65, 0x70, 0x5f, 0x73, 0x72, 0x63, 0x2f, 0x69, 0x6e, 0x63, 0x6c, 0x75, 0x64, 0x65, 0x2f, 0x63
        /*006e*/ 	.byte	0x75, 0x74, 0x65, 0x2f, 0x61, 0x74, 0x6f, 0x6d, 0x2f, 0x63, 0x6f, 0x70, 0x79, 0x5f, 0x74, 0x72
        /*007e*/ 	.byte	0x61, 0x69, 0x74, 0x73, 0x5f, 0x73, 0x6d, 0x31, 0x30, 0x30, 0x2e, 0x68, 0x70, 0x70, 0x00
	.type		$str$25,@object
	.size		$str$25,(__unnamed_1 - $str$25)
$str$25:
        /*008d*/ 	.byte	0x28, 0x28, 0x75, 0x69, 0x6e, 0x74, 0x33, 0x32, 0x5f, 0x74, 0x28, 0x74, 0x68, 0x72, 0x65, 0x61
        /*009d*/ 	.byte	0x64, 0x49, 0x64, 0x78, 0x2e, 0x78, 0x29, 0x20, 0x2f, 0x20, 0x33, 0x32, 0x29, 0x20, 0x25, 0x20
        /*00ad*/ 	.byte	0x34, 0x29, 0x20, 0x3d, 0x3d, 0x20, 0x28, 0x28, 0x28, 0x74, 0x6d, 0x65, 0x6d, 0x5f, 0x61, 0x64
        /*00bd*/ 	.byte	0x64, 0x72, 0x20, 0x3e, 0x3e, 0x20, 0x31, 0x36, 0x29, 0x20, 0x2f, 0x20, 0x33, 0x32, 0x29, 0x20
        /*00cd*/ 	.byte	0x25, 0x20, 0x34, 0x29, 0x00
	.type		__unnamed_1,@object
	.size		__unnamed_1,(__unnamed_2 - __unnamed_1)
__unnamed_1:
        /*00d2*/ 	.byte	0x61, 0x75, 0x74, 0x6f, 0x20, 0x63, 0x75, 0x74, 0x65, 0x3a, 0x3a, 0x61, 0x73, 0x5f, 0x70, 0x6f
        /* <DEDUP_REMOVED lines=24> */
        /*0262*/ 	.byte	0x34, 0x30, 0x39, 0x36, 0x3e, 0x3e, 0x3e, 0x3e, 0x5d, 0x00
	.type		__unnamed_2,@object
	.size		__unnamed_2,(.L_2 - __unnamed_2)
__unnamed_2:
        /* <DEDUP_REMOVED lines=42> */
        /*050c*/ 	.byte	0x3e, 0x3e, 0x5d, 0x00
.L_2:


//--------------------- .nv.shared._ZN7cutlass13device_kernelINS_4gemm6kernel13GemmUniversalIN4cute5tupleIJiiiiEEENS1_10collective13CollectiveMmaINS1_46MainloopSm100TmaUmmaWarpSpecializedBlockScaledILi9ELi2ELi2ENS5_IJNS4_1CILi4EEENSA_ILi2EEENSA_ILi1EEEEEEEENS5_IJNSA_ILi256EEENSA_ILi64EEENSA_ILi128EEEEEENS5_IJNS_12float_e4m3_tENS_13float_ue8m0_tEEEENS5_IJNS5_IJlSD_lEEENS4_6LayoutINS5_IJNS5_IJNS5_IJNSA_ILi32EEESB_EEEiEEESR_NS5_IJSD_iEEEEEENS5_IJNS5_IJNS5_IJNSA_ILi16EEESB_EEEiEEENS5_IJNS5_IJNSA_ILi0EEESD_EEENSA_ILi512EEEEEENS5_IJSX_iEEEEEEEEEEESM_S14_NS4_8TiledMMAINS4_8MMA_AtomIJNS4_27SM100_MMA_MXF8F6F4_2x1SM_SSISK_SK_fSL_Li256ELi64ELNS4_4UMMA5MajorE0ELS19_0ELNS18_7ScaleInE0ELS1A_0EEEEEENSO_INS5_IJSD_SD_SD_EEENS5_IJSX_SX_SX_EEEEENS5_IJNS4_10UnderscoreES1G_S1G_EEEEENS5_IJNS4_28SM100_TMA_2SM_LOAD_MULTICASTES1J_EEENS5_IJNS4_14ComposedLayoutINS4_7SwizzleILi3ELi4ELi3EEENS4_18smem_ptr_flag_bitsILi8EEENSO_INS5_IJNSA_ILi8EEESI_EEENS5_IJSI_SD_EEEEEEENSO_INS5_IJNS5_IJNS5_IJSQ_SD_EEENS5_IJSP_SD_EEEEEESD_NS5_IJSB_SD_EEEEEENS5_IJNS5_IJNS5_IJSV_SZ_EEESY_EEESX_NS5_IJSD_SZ_EEEEEEEEEEEvNS4_8identityES1K_S25_vS26_EENS_8epilogue10collective18CollectiveEpilogueINS28_23Sm100TmaWarpSpecializedILi3ELi2ELi32ELb1ELb0EEEJNS5_IJSI_SH_SI_EEENS5_IJNSO_ISI_SD_EENSO_ISP_SD_EEEEENS_10bfloat16_tESN_S2H_SN_NS28_6fusion15FusionCallbacksIS2C_NS2I_17LinearCombinationIS2H_fS2H_fLNS_15FloatRoundStyleE2EEES2D_S2G_JEEENS4_5SM1004TMEM4LOAD26SM100_TMEM_LOAD_32dp32b32xENS4_13SM90_TMA_LOADENS1L_INS1M_ILi2ELi4ELi3EEENS1O_ILi16EEENSO_INS5_IJS1Q_SP_EEES1W_EEEENS4_39AutoVectorizingCopyWithAssumedAlignmentILi128EEENS4_14SM90_TMA_STOREES2X_S2Z_S2Z_EEEvvEEEEvNT_6ParamsE --------------------------
	.section	.nv.shared._ZN7cutlass13device_kernelINS_4gemm6kernel13GemmUniversalIN4cute5tupleIJiiiiEEENS1_10collective13CollectiveMmaINS1_46MainloopSm100TmaUmmaWarpSpecializedBlockScaledILi9ELi2ELi2ENS5_IJNS4_1CILi4EEENSA_ILi2EEENSA_ILi1EEEEEEEENS5_IJNSA_ILi256EEENSA_ILi64EEENSA_ILi128EEEEEENS5_IJNS_12float_e4m3_tENS_13float_ue8m0_tEEEENS5_IJNS5_IJlSD_lEEENS4_6LayoutINS5_IJNS5_IJNS5_IJNSA_ILi32EEESB_EEEiEEESR_NS5_IJSD_iEEEEEENS5_IJNS5_IJNS5_IJNSA_ILi16EEESB_EEEiEEENS5_IJNS5_IJNSA_ILi0EEESD_EEENSA_ILi512EEEEEENS5_IJSX_iEEEEEEEEEEESM_S14_NS4_8TiledMMAINS4_8MMA_AtomIJNS4_27SM100_MMA_MXF8F6F4_2x1SM_SSISK_SK_fSL_Li256ELi64ELNS4_4UMMA5MajorE0ELS19_0ELNS18_7ScaleInE0ELS1A_0EEEEEENSO_INS5_IJSD_SD_SD_EEENS5_IJSX_SX_SX_EEEEENS5_IJNS4_10UnderscoreES1G_S1G_EEEEENS5_IJNS4_28SM100_TMA_2SM_LOAD_MULTICASTES1J_EEENS5_IJNS4_14ComposedLayoutINS4_7SwizzleILi3ELi4ELi3EEENS4_18smem_ptr_flag_bitsILi8EEENSO_INS5_IJNSA_ILi8EEESI_EEENS5_IJSI_SD_EEEEEEENSO_INS5_IJNS5_IJNS5_IJSQ_SD_EEENS5_IJSP_SD_EEEEEESD_NS5_IJSB_SD_EEEEEENS5_IJNS5_IJNS5_IJSV_SZ_EEESY_EEESX_NS5_IJSD_SZ_EEEEEEEEEEEvNS4_8identityES1K_S25_vS26_EENS_8epilogue10collective18CollectiveEpilogueINS28_23Sm100TmaWarpSpecializedILi3ELi2ELi32ELb1ELb0EEEJNS5_IJSI_SH_SI_EEENS5_IJNSO_ISI_SD_EENSO_ISP_SD_EEEEENS_10bfloat16_tESN_S2H_SN_NS28_6fusion15FusionCallbacksIS2C_NS2I_17LinearCombinationIS2H_fS2H_fLNS_15FloatRoundStyleE2EEES2D_S2G_JEEENS4_5SM1004TMEM4LOAD26SM100_TMEM_LOAD_32dp32b32xENS4_13SM90_TMA_LOADENS1L_INS1M_ILi2ELi4ELi3EEENS1O_ILi16EEENSO_INS5_IJS1Q_SP_EEES1W_EEEENS4_39AutoVectorizingCopyWithAssumedAlignmentILi128EEENS4_14SM90_TMA_STOREES2X_S2Z_S2Z_EEEvvEEEEvNT_6ParamsE,"aw",@nobits
	.sectionflags	@""
	.align	16
	.zero		1024


//--------------------- .nv.shared.reserved.0     --------------------------
	.section	.nv.shared.reserved.0,"aw",@nobits
	.weak		__nv_reservedSMEM_offset_0_alias
	.size		__nv_reservedSMEM_offset_0_alias, 0, 64
	.other		__nv_reservedSMEM_offset_0_alias,@"STO_CUDA_RESERVED_SHARED STV_DEFAULT"
__nv_reservedSMEM_offset_0_alias:
	.zero		0
.nv.shared.reserved.0:
	.zero		64
	.weak		__nv_reservedSMEM_tcgen05_partition
	.type		__nv_reservedSMEM_tcgen05_partition,@object
	.size		__nv_reservedSMEM_tcgen05_partition,(.L_0 - __nv_reservedSMEM_tcgen05_partition)
__nv_reservedSMEM_tcgen05_partition:
	.zero		32
.L_0:


//--------------------- .nv.global                --------------------------
	.section	.nv.global,"aw",@nobits
.nv.global:
	.type		_ZN40_INTERNAL_2297068f_4_k_cu_06ffb300_328474cute1_E,@object
	.size		_ZN40_INTERNAL_2297068f_4_k_cu_06ffb300_328474cute1_E,(_ZN40_INTERNAL_2297068f_4_k_cu_06ffb300_328474cuda3std3__45__cpo6cbeginE - _ZN40_INTERNAL_2297068f_4_k_cu_06ffb300_328474cute1_E)
_ZN40_INTERNAL_2297068f_4_k_cu_06ffb300_328474cute1_E:
	.zero		1
	.type		_ZN40_INTERNAL_2297068f_4_k_cu_06ffb300_328474cuda3std3__45__cpo6cbeginE,@object
	.size		_ZN40_INTERNAL_2297068f_4_k_cu_06ffb300_328474cuda3std3__45__cpo6cbeginE,(_ZN40_INTERNAL_2297068f_4_k_cu_06ffb300_328474cuda3std3__48in_placeE - _ZN40_INTERNAL_2297068f_4_k_cu_06ffb300_328474cuda3std3__45__cpo6cbeginE)
_ZN40_INTERNAL_2297068f_4_k_cu_06ffb300_328474cuda3std3__45__cpo6cbeginE:
	.zero		1
	.type		_ZN40_INTERNAL_2297068f_4_k_cu_06ffb300_328474cuda3std3__48in_placeE,@object
	.size		_ZN40_INTERNAL_2297068f_4_k_cu_06ffb300_328474cuda3std3__48in_placeE,(_ZN40_INTERNAL_2297068f_4_k_cu_06ffb300_328474cuda3std6ranges3__45__cpo9iter_moveE - _ZN40_INTERNAL_2297068f_4_k_cu_06ffb300_328474cuda3std3__48in_placeE)
_ZN40_INTERNAL_2297068f_4_k_cu_06ffb300_328474cuda3std3__48in_placeE:
	.zero		1
	.type		_ZN40_INTERNAL_2297068f_4_k_cu_06ffb300_328474cuda3std6ranges3__45__cpo9iter_moveE,@object
	.size		_ZN40_INTERNAL_2297068f_4_k_cu_06ffb300_328474cuda3std6ranges3__45__cpo9iter_moveE,(_ZN40_INTERNAL_2297068f_4_k_cu_06ffb300_328474cuda3std3__45__cpo5beginE - _ZN40_INTERNAL_2297068f_4_k_cu_06ffb300_328474cuda3std6ranges3__45__cpo9iter_moveE)
_ZN40_INTERNAL_2297068f_4_k_cu_06ffb300_328474cuda3std6ranges3__45__cpo9iter_moveE:
	.zero		1
	.type		_ZN40_INTERNAL_2297068f_4_k_cu_06ffb300_328474cuda3std3__45__cpo5beginE,@object
	.size		_ZN40_INTERNAL_2297068f_4_k_cu_06ffb300_328474cuda3std3__45__cpo5beginE,(_ZN40_INTERNAL_2297068f_4_k_cu_06ffb300_328474cuda3std3__442_GLOBAL__N__2297068f_4_k_cu_06ffb300_328476ignoreE - _ZN40_INTERNAL_2297068f_4_k_cu_06ffb300_328474cuda3std3__45__cpo5beginE)
_ZN40_INTERNAL_2297068f_4_k_cu_06ffb300_328474cuda3std3__45__cpo5beginE:
	.zero		1
	.type		_ZN40_INTERNAL_2297068f_4_k_cu_06ffb300_328474cuda3std3__442_GLOBAL__N__2297068f_4_k_cu_06ffb300_328476ignoreE,@object
	.size		_ZN40_INTERNAL_2297068f_4_k_cu_06ffb300_328474cuda3std3__442_GLOBAL__N__2297068f_4_k_cu_06ffb300_328476ignoreE,(_ZN40_INTERNAL_2297068f_4_k_cu_06ffb300_328474cute7productE - _ZN40_INTERNAL_2297068f_4_k_cu_06ffb300_328474cuda3std3__442_GLOBAL__N__2297068f_4_k_cu_06ffb300_328476ignoreE)
_ZN40_INTERNAL_2297068f_4_k_cu_06ffb300_328474cuda3std3__442_GLOBAL__N__2297068f_4_k_cu_06ffb300_328476ignoreE:
	.zero		1
	.type		_ZN40_INTERNAL_2297068f_4_k_cu_06ffb300_328474cute7productE,@object
	.size		_ZN40_INTERNAL_2297068f_4_k_cu_06ffb300_328474cute7productE,(_ZN40_INTERNAL_2297068f_4_k_cu_06ffb300_328474cuda3std3__45__cpo3endE - _ZN40_INTERNAL_2297068f_4_k_cu_06ffb300_328474cute7productE)
_ZN40_INTERNAL_2297068f_4_k_cu_06ffb300_328474cute7productE:
	.zero		1
	.type		_ZN40_INTERNAL_2297068f_4_k_cu_06ffb300_328474cuda3std3__45__cpo3endE,@object
	.size		_ZN40_INTERNAL_2297068f_4_k_cu_06ffb300_328474cuda3std3__45__cpo3endE,(_ZN40_INTERNAL_2297068f_4_k_cu_06ffb300_328474cuda3std3__419piecewise_constructE - _ZN40_INTERNAL_2297068f_4_k_cu_06ffb300_328474cuda3std3__45__cpo3endE)
_ZN40_INTERNAL_2297068f_4_k_cu_06ffb300_328474cuda3std3__45__cpo3endE:
	.zero		1
	.type		_ZN40_INTERNAL_2297068f_4_k_cu_06ffb300_328474cuda3std3__419piecewise_constructE,@object
	.size		_ZN40_INTERNAL_2297068f_4_k_cu_06ffb300_328474cuda3std3__419piecewise_constructE,(_ZN40_INTERNAL_2297068f_4_k_cu_06ffb300_328474cuda3std3__45__cpo4cendE - _ZN40_INTERNAL_2297068f_4_k_cu_06ffb300_328474cuda3std3__419piecewise_constructE)
_ZN40_INTERNAL_2297068f_4_k_cu_06ffb300_328474cuda3std3__419piecewise_constructE:
	.zero		1
	.type		_ZN40_INTERNAL_2297068f_4_k_cu_06ffb300_328474cuda3std3__45__cpo4cendE,@object
	.size		_ZN40_INTERNAL_2297068f_4_k_cu_06ffb300_328474cuda3std3__45__cpo4cendE,(_ZN40_INTERNAL_2297068f_4_k_cu_06ffb300_328474cuda3std6ranges3__45__cpo4swapE - _ZN40_INTERNAL_2297068f_4_k_cu_06ffb300_328474cuda3std3__45__cpo4cendE)
_ZN40_INTERNAL_2297068f_4_k_cu_06ffb300_328474cuda3std3__45__cpo4cendE:
	.zero		1
	.type		_ZN40_INTERNAL_2297068f_4_k_cu_06ffb300_328474cuda3std6ranges3__45__cpo4swapE,@object
	.size		_ZN40_INTERNAL_2297068f_4_k_cu_06ffb300_328474cuda3std6ranges3__45__cpo4swapE,(.L_10 - _ZN40_INTERNAL_2297068f_4_k_cu_06ffb300_328474cuda3std6ranges3__45__cpo4swapE)
_ZN40_INTERNAL_2297068f_4_k_cu_06ffb300_328474cuda3std6ranges3__45__cpo4swapE:
	.zero		1
.L_10:


//--------------------- .nv.constant0._ZN7cutlass13device_kernelINS_4gemm6kernel13GemmUniversalIN4cute5tupleIJiiiiEEENS1_10collective13CollectiveMmaINS1_46MainloopSm100TmaUmmaWarpSpecializedBlockScaledILi9ELi2ELi2ENS5_IJNS4_1CILi4EEENSA_ILi2EEENSA_ILi1EEEEEEEENS5_IJNSA_ILi256EEENSA_ILi64EEENSA_ILi128EEEEEENS5_IJNS_12float_e4m3_tENS_13float_ue8m0_tEEEENS5_IJNS5_IJlSD_lEEENS4_6LayoutINS5_IJNS5_IJNS5_IJNSA_ILi32EEESB_EEEiEEESR_NS5_IJSD_iEEEEEENS5_IJNS5_IJNS5_IJNSA_ILi16EEESB_EEEiEEENS5_IJNS5_IJNSA_ILi0EEESD_EEENSA_ILi512EEEEEENS5_IJSX_iEEEEEEEEEEESM_S14_NS4_8TiledMMAINS4_8MMA_AtomIJNS4_27SM100_MMA_MXF8F6F4_2x1SM_SSISK_SK_fSL_Li256ELi64ELNS4_4UMMA5MajorE0ELS19_0ELNS18_7ScaleInE0ELS1A_0EEEEEENSO_INS5_IJSD_SD_SD_EEENS5_IJSX_SX_SX_EEEEENS5_IJNS4_10UnderscoreES1G_S1G_EEEEENS5_IJNS4_28SM100_TMA_2SM_LOAD_MULTICASTES1J_EEENS5_IJNS4_14ComposedLayoutINS4_7SwizzleILi3ELi4ELi3EEENS4_18smem_ptr_flag_bitsILi8EEENSO_INS5_IJNSA_ILi8EEESI_EEENS5_IJSI_SD_EEEEEEENSO_INS5_IJNS5_IJNS5_IJSQ_SD_EEENS5_IJSP_SD_EEEEEESD_NS5_IJSB_SD_EEEEEENS5_IJNS5_IJNS5_IJSV_SZ_EEESY_EEESX_NS5_IJSD_SZ_EEEEEEEEEEEvNS4_8identityES1K_S25_vS26_EENS_8epilogue10collective18CollectiveEpilogueINS28_23Sm100TmaWarpSpecializedILi3ELi2ELi32ELb1ELb0EEEJNS5_IJSI_SH_SI_EEENS5_IJNSO_ISI_SD_EENSO_ISP_SD_EEEEENS_10bfloat16_tESN_S2H_SN_NS28_6fusion15FusionCallbacksIS2C_NS2I_17LinearCombinationIS2H_fS2H_fLNS_15FloatRoundStyleE2EEES2D_S2G_JEEENS4_5SM1004TMEM4LOAD26SM100_TMEM_LOAD_32dp32b32xENS4_13SM90_TMA_LOADENS1L_INS1M_ILi2ELi4ELi3EEENS1O_ILi16EEENSO_INS5_IJS1Q_SP_EEES1W_EEEENS4_39AutoVectorizingCopyWithAssumedAlignmentILi128EEENS4_14SM90_TMA_STOREES2X_S2Z_S2Z_EEEvvEEEEvNT_6ParamsE --------------------------
	.section	.nv.constant0._ZN7cutlass13device_kernelINS_4gemm6kernel13GemmUniversalIN4cute5tupleIJiiiiEEENS1_10collective13CollectiveMmaINS1_46MainloopSm100TmaUmmaWarpSpecializedBlockScaledILi9ELi2ELi2ENS5_IJNS4_1CILi4EEENSA_ILi2EEENSA_ILi1EEEEEEEENS5_IJNSA_ILi256EEENSA_ILi64EEENSA_ILi128EEEEEENS5_IJNS_12float_e4m3_tENS_13float_ue8m0_tEEEENS5_IJNS5_IJlSD_lEEENS4_6LayoutINS5_IJNS5_IJNS5_IJNSA_ILi32EEESB_EEEiEEESR_NS5_IJSD_iEEEEEENS5_IJNS5_IJNS5_IJNSA_ILi16EEESB_EEEiEEENS5_IJNS5_IJNSA_ILi0EEESD_EEENSA_ILi512EEEEEENS5_IJSX_iEEEEEEEEEEESM_S14_NS4_8TiledMMAINS4_8MMA_AtomIJNS4_27SM100_MMA_MXF8F6F4_2x1SM_SSISK_SK_fSL_Li256ELi64ELNS4_4UMMA5MajorE0ELS19_0ELNS18_7ScaleInE0ELS1A_0EEEEEENSO_INS5_IJSD_SD_SD_EEENS5_IJSX_SX_SX_EEEEENS5_IJNS4_10UnderscoreES1G_S1G_EEEEENS5_IJNS4_28SM100_TMA_2SM_LOAD_MULTICASTES1J_EEENS5_IJNS4_14ComposedLayoutINS4_7SwizzleILi3ELi4ELi3EEENS4_18smem_ptr_flag_bitsILi8EEENSO_INS5_IJNSA_ILi8EEESI_EEENS5_IJSI_SD_EEEEEEENSO_INS5_IJNS5_IJNS5_IJSQ_SD_EEENS5_IJSP_SD_EEEEEESD_NS5_IJSB_SD_EEEEEENS5_IJNS5_IJNS5_IJSV_SZ_EEESY_EEESX_NS5_IJSD_SZ_EEEEEEEEEEEvNS4_8identityES1K_S25_vS26_EENS_8epilogue10collective18CollectiveEpilogueINS28_23Sm100TmaWarpSpecializedILi3ELi2ELi32ELb1ELb0EEEJNS5_IJSI_SH_SI_EEENS5_IJNSO_ISI_SD_EENSO_ISP_SD_EEEEENS_10bfloat16_tESN_S2H_SN_NS28_6fusion15FusionCallbacksIS2C_NS2I_17LinearCombinationIS2H_fS2H_fLNS_15FloatRoundStyleE2EEES2D_S2G_JEEENS4_5SM1004TMEM4LOAD26SM100_TMEM_LOAD_32dp32b32xENS4_13SM90_TMA_LOADENS1L_INS1M_ILi2ELi4ELi3EEENS1O_ILi16EEENSO_INS5_IJS1Q_SP_EEES1W_EEEENS4_39AutoVectorizingCopyWithAssumedAlignmentILi128EEENS4_14SM90_TMA_STOREES2X_S2Z_S2Z_EEEvvEEEEvNT_6ParamsE,"a",@progbits
	.sectionflags	@""
	.align	4
.nv.constant0._ZN7cutlass13device_kernelINS_4gemm6kernel13GemmUniversalIN4cute5tupleIJiiiiEEENS1_10collective13CollectiveMmaINS1_46MainloopSm100TmaUmmaWarpSpecializedBlockScaledILi9ELi2ELi2ENS5_IJNS4_1CILi4EEENSA_ILi2EEENSA_ILi1EEEEEEEENS5_IJNSA_ILi256EEENSA_ILi64EEENSA_ILi128EEEEEENS5_IJNS_12float_e4m3_tENS_13float_ue8m0_tEEEENS5_IJNS5_IJlSD_lEEENS4_6LayoutINS5_IJNS5_IJNS5_IJNSA_ILi32EEESB_EEEiEEESR_NS5_IJSD_iEEEEEENS5_IJNS5_IJNS5_IJNSA_ILi16EEESB_EEEiEEENS5_IJNS5_IJNSA_ILi0EEESD_EEENSA_ILi512EEEEEENS5_IJSX_iEEEEEEEEEEESM_S14_NS4_8TiledMMAINS4_8MMA_AtomIJNS4_27SM100_MMA_MXF8F6F4_2x1SM_SSISK_SK_fSL_Li256ELi64ELNS4_4UMMA5MajorE0ELS19_0ELNS18_7ScaleInE0ELS1A_0EEEEEENSO_INS5_IJSD_SD_SD_EEENS5_IJSX_SX_SX_EEEEENS5_IJNS4_10UnderscoreES1G_S1G_EEEEENS5_IJNS4_28SM100_TMA_2SM_LOAD_MULTICASTES1J_EEENS5_IJNS4_14ComposedLayoutINS4_7SwizzleILi3ELi4ELi3EEENS4_18smem_ptr_flag_bitsILi8EEENSO_INS5_IJNSA_ILi8EEESI_EEENS5_IJSI_SD_EEEEEEENSO_INS5_IJNS5_IJNS5_IJSQ_SD_EEENS5_IJSP_SD_EEEEEESD_NS5_IJSB_SD_EEEEEENS5_IJNS5_IJNS5_IJSV_SZ_EEESY_EEESX_NS5_IJSD_SZ_EEEEEEEEEEEvNS4_8identityES1K_S25_vS26_EENS_8epilogue10collective18CollectiveEpilogueINS28_23Sm100TmaWarpSpecializedILi3ELi2ELi32ELb1ELb0EEEJNS5_IJSI_SH_SI_EEENS5_IJNSO_ISI_SD_EENSO_ISP_SD_EEEEENS_10bfloat16_tESN_S2H_SN_NS28_6fusion15FusionCallbacksIS2C_NS2I_17LinearCombinationIS2H_fS2H_fLNS_15FloatRoundStyleE2EEES2D_S2G_JEEENS4_5SM1004TMEM4LOAD26SM100_TMEM_LOAD_32dp32b32xENS4_13SM90_TMA_LOADENS1L_INS1M_ILi2ELi4ELi3EEENS1O_ILi16EEENSO_INS5_IJS1Q_SP_EEES1W_EEEENS4_39AutoVectorizingCopyWithAssumedAlignmentILi128EEENS4_14SM90_TMA_STOREES2X_S2Z_S2Z_EEEvvEEEEvNT_6ParamsE:
	.zero		3968


//--------------------- SYMBOLS --------------------------

	.type		.nv.reservedSmem.offset0,@object
	.size		.nv.reservedSmem.offset0,0x4
	.type		.nv.reservedSmem.cap,@object
	.size		.nv.reservedSmem.cap,0x4
	.type		__assertfail,@function
